# CuTe-DSL kernel — source=cudnn_frontend_dsl family=grouped_gemm_swiglu
# config = {"ab_dtype": "Float4E2M1FN", "sf_vec": 16, "d_dtype": "Float4E2M1FN", "vector_f32": false, "mma_mn": [128, 256], "cluster_mn": [2, 1]}


// ===== COMPILED SASS (sm_100a) =====

	.target	sm_100a

	.elftype	@"ET_EXEC"


//--------------------- .note.nv.tkinfo           --------------------------
	.section	.note.nv.tkinfo,"",@"SHT_NOTE"
	.sectionflags	@"SHF_NOTE_NV_TKINFO"
	.tkinfo
        /*0018*/ 	.word	0x00000081
        /*0030*/ 	.string	""
        /*0030*/ 	.string	"ptxas"
        /*0030*/ 	.string	"Cuda compilation tools, release 12.9, V12.9.83"
        /*0030*/ 	.string	"Build system must define TOOLS_VERSION_EXTENDED"
        /*0030*/ 	.string	"-O 3 -arch sm_100a "



//--------------------- .note.nv.cuver            --------------------------
	.section	.note.nv.cuver,"",@"SHT_NOTE"
	.sectionflags	@"SHF_NOTE_NV_CUVER"
        /*0018*/ 	.short	0x0001
        /*001a*/ 	.short	0x0064
        /*001c*/ 	.short	0x0001
        /*001e*/ 	.short	0x0000
        /*0020*/ 	.short	0x0001
        /*0022*/ 	.short	0x0000


//--------------------- .nv.info                  --------------------------
	.section	.nv.info,"",@"SHT_CUDA_INFO"
	.align	4


	//----- nvinfo : EIATTR_REGCOUNT
	.align		4
        /*0000*/ 	.byte	0x04, 0x2f
        /*0002*/ 	.short	(.L_4 - .L_3)
	.align		4
.L_3:
        /*0004*/ 	.word	index@(kernel_cutlass_kernel_cudnngrouped_gemmgrouped_gemm_swiglugrouped_gemm_swiglu_quantBlockScaledContiguousGroupedGemmKernel_object_at__TiledMMA_ThrLayoutVMNK11110000_PermutationMNK____MMAAt_0)
        /*0008*/ 	.word	0x00000084


	//----- nvinfo : EIATTR_FRAME_SIZE
	.align		4
.L_4:
        /*000c*/ 	.byte	0x04, 0x11
        /*000e*/ 	.short	(.L_6 - .L_5)
	.align		4
.L_5:
        /*0010*/ 	.word	index@($__internal_2_$__cuda_sm10x_tcgen05_guardrail_trap_unallocated_columns_being_dealloced)
        /*0014*/ 	.word	0x00000000


	//----- nvinfo : EIATTR_FRAME_SIZE
	.align		4
.L_6:
        /*0018*/ 	.byte	0x04, 0x11
        /*001a*/ 	.short	(.L_8 - .L_7)
	.align		4
.L_7:
        /*001c*/ 	.word	index@($__internal_1_$__cuda_sm10x_tcgen05_guardrail_trap_phase_invalid_during_alloc)
        /*0020*/ 	.word	0x00000000


	//----- nvinfo : EIATTR_FRAME_SIZE
	.align		4
.L_8:
        /*0024*/ 	.byte	0x04, 0x11
        /*0026*/ 	.short	(.L_10 - .L_9)
	.align		4
.L_9:
        /*0028*/ 	.word	index@($__internal_0_$__cuda_sm10x_tcgen05_guardrail_trap_col_being_dealloced_not_returned_by_alloc)
        /*002c*/ 	.word	0x00000000


	//----- nvinfo : EIATTR_FRAME_SIZE
	.align		4
.L_10:
        /*0030*/ 	.byte	0x04, 0x11
        /*0032*/ 	.short	(.L_12 - .L_11)
	.align		4
.L_11:
        /*0034*/ 	.word	index@(kernel_cutlass_kernel_cudnngrouped_gemmgrouped_gemm_swiglugrouped_gemm_swiglu_quantBlockScaledContiguousGroupedGemmKernel_object_at__TiledMMA_ThrLayoutVMNK11110000_PermutationMNK____MMAAt_0)
        /*0038*/ 	.word	0x00000000


	//----- nvinfo : EIATTR_MIN_STACK_SIZE
	.align		4
.L_12:
        /*003c*/ 	.byte	0x04, 0x12
        /*003e*/ 	.short	(.L_14 - .L_13)
	.align		4
.L_13:
        /*0040*/ 	.word	index@(kernel_cutlass_kernel_cudnngrouped_gemmgrouped_gemm_swiglugrouped_gemm_swiglu_quantBlockScaledContiguousGroupedGemmKernel_object_at__TiledMMA_ThrLayoutVMNK11110000_PermutationMNK____MMAAt_0)
        /*0044*/ 	.word	0x00000000
.L_14:


//--------------------- .nv.info.kernel_cutlass_kernel_cudnngrouped_gemmgrouped_gemm_swiglugrouped_gemm_swiglu_quantBlockScaledContiguousGroupedGemmKernel_object_at__TiledMMA_ThrLayoutVMNK11110000_PermutationMNK____MMAAt_0 --------------------------
	.section	.nv.info.kernel_cutlass_kernel_cudnngrouped_gemmgrouped_gemm_swiglugrouped_gemm_swiglu_quantBlockScaledContiguousGroupedGemmKernel_object_at__TiledMMA_ThrLayoutVMNK11110000_PermutationMNK____MMAAt_0,"",@"SHT_CUDA_INFO"
	.sectionflags	@""
	.align	4


	//----- nvinfo : EIATTR_CUDA_API_VERSION
	.align		4
        /*0000*/ 	.byte	0x04, 0x37
        /*0002*/ 	.short	(.L_16 - .L_15)
.L_15:
        /*0004*/ 	.word	0x00000081


	//----- nvinfo : EIATTR_KPARAM_INFO
	.align		4
.L_16:
        /*0008*/ 	.byte	0x04, 0x17
        /*000a*/ 	.short	(.L_18 - .L_17)
.L_17:
        /*000c*/ 	.word	0x00000000
        /*0010*/ 	.short	0x000f
        /*0012*/ 	.short	0x03f8
        /*0014*/ 	.byte	0x00, 0xf0, 0x31, 0x00


	//----- nvinfo : EIATTR_KPARAM_INFO
	.align		4
.L_18:
        /*0018*/ 	.byte	0x04, 0x17
        /*001a*/ 	.short	(.L_20 - .L_19)
.L_19:
        /*001c*/ 	.word	0x00000000
        /*0020*/ 	.short	0x000e
        /*0022*/ 	.short	0x03ec
        /*0024*/ 	.byte	0x00, 0xf0, 0x31, 0x00


	//----- nvinfo : EIATTR_KPARAM_INFO
	.align		4
.L_20:
        /*0028*/ 	.byte	0x04, 0x17
        /*002a*/ 	.short	(.L_22 - .L_21)
.L_21:
        /*002c*/ 	.word	0x00000000
        /*0030*/ 	.short	0x000d
        /*0032*/ 	.short	0x03e0
        /*0034*/ 	.byte	0x00, 0xf0, 0x31, 0x00


	//----- nvinfo : EIATTR_KPARAM_INFO
	.align		4
.L_22:
        /*0038*/ 	.byte	0x04, 0x17
        /*003a*/ 	.short	(.L_24 - .L_23)
.L_23:
        /*003c*/ 	.word	0x00000000
        /*0040*/ 	.short	0x000c
        /*0042*/ 	.short	0x03d8
        /*0044*/ 	.byte	0x00, 0xf0, 0x21, 0x00


	//----- nvinfo : EIATTR_KPARAM_INFO
	.align		4
.L_24:
        /*0048*/ 	.byte	0x04, 0x17
        /*004a*/ 	.short	(.L_26 - .L_25)
.L_25:
        /*004c*/ 	.word	0x00000000
        /*0050*/ 	.short	0x000b
        /*0052*/ 	.short	0x03d0
        /*0054*/ 	.byte	0x00, 0xf0, 0x21, 0x00


	//----- nvinfo : EIATTR_KPARAM_INFO
	.align		4
.L_26:
        /*0058*/ 	.byte	0x04, 0x17
        /*005a*/ 	.short	(.L_28 - .L_27)
.L_27:
        /*005c*/ 	.word	0x00000000
        /*0060*/ 	.short	0x000a
        /*0062*/ 	.short	0x03c8
        /*0064*/ 	.byte	0x00, 0xf0, 0x21, 0x00


	//----- nvinfo : EIATTR_KPARAM_INFO
	.align		4
.L_28:
        /*0068*/ 	.byte	0x04, 0x17
        /*006a*/ 	.short	(.L_30 - .L_29)
.L_29:
        /*006c*/ 	.word	0x00000000
        /*0070*/ 	.short	0x0009
        /*0072*/ 	.short	0x03c0
        /*0074*/ 	.byte	0x00, 0xf0, 0x21, 0x00


	//----- nvinfo : EIATTR_KPARAM_INFO
	.align		4
.L_30:
        /*0078*/ 	.byte	0x04, 0x17
        /*007a*/ 	.short	(.L_32 - .L_31)
.L_31:
        /*007c*/ 	.word	0x00000000
        /*0080*/ 	.short	0x0008
        /*0082*/ 	.short	0x0340
        /*0084*/ 	.byte	0x00, 0xf0, 0x01, 0x02


	//----- nvinfo : EIATTR_KPARAM_INFO
	.align		4
.L_32:
        /*0088*/ 	.byte	0x04, 0x17
        /*008a*/ 	.short	(.L_34 - .L_33)
.L_33:
        /*008c*/ 	.word	0x00000000
        /*0090*/ 	.short	0x0007
        /*0092*/ 	.short	0x02c0
        /*0094*/ 	.byte	0x00, 0xf0, 0x01, 0x02


	//----- nvinfo : EIATTR_KPARAM_INFO
	.align		4
.L_34:
        /*0098*/ 	.byte	0x04, 0x17
        /*009a*/ 	.short	(.L_36 - .L_35)
.L_35:
        /*009c*/ 	.word	0x00000000
        /*00a0*/ 	.short	0x0006
        /*00a2*/ 	.short	0x0240
        /*00a4*/ 	.byte	0x00, 0xf0, 0x01, 0x02


	//----- nvinfo : EIATTR_KPARAM_INFO
	.align		4
.L_36:
        /*00a8*/ 	.byte	0x04, 0x17
        /*00aa*/ 	.short	(.L_38 - .L_37)
.L_37:
        /*00ac*/ 	.word	0x00000000
        /*00b0*/ 	.short	0x0005
        /*00b2*/ 	.short	0x01c0
        /*00b4*/ 	.byte	0x00, 0xf0, 0x01, 0x02


	//----- nvinfo : EIATTR_KPARAM_INFO
	.align		4
.L_38:
        /*00b8*/ 	.byte	0x04, 0x17
        /*00ba*/ 	.short	(.L_40 - .L_39)
.L_39:
        /*00bc*/ 	.word	0x00000000
        /*00c0*/ 	.short	0x0004
        /*00c2*/ 	.short	0x0140
        /*00c4*/ 	.byte	0x00, 0xf0, 0x01, 0x02


	//----- nvinfo : EIATTR_KPARAM_INFO
	.align		4
.L_40:
        /*00c8*/ 	.byte	0x04, 0x17
        /*00ca*/ 	.short	(.L_42 - .L_41)
.L_41:
        /*00cc*/ 	.word	0x00000000
        /*00d0*/ 	.short	0x0003
        /*00d2*/ 	.short	0x00c0
        /*00d4*/ 	.byte	0x00, 0xf0, 0x01, 0x02


	//----- nvinfo : EIATTR_KPARAM_INFO
	.align		4
.L_42:
        /*00d8*/ 	.byte	0x04, 0x17
        /*00da*/ 	.short	(.L_44 - .L_43)
.L_43:
        /*00dc*/ 	.word	0x00000000
        /*00e0*/ 	.short	0x0002
        /*00e2*/ 	.short	0x0040
        /*00e4*/ 	.byte	0x00, 0xf0, 0x01, 0x02


	//----- nvinfo : EIATTR_KPARAM_INFO
	.align		4
.L_44:
        /*00e8*/ 	.byte	0x04, 0x17
        /*00ea*/ 	.short	(.L_46 - .L_45)
.L_45:
        /*00ec*/ 	.word	0x00000000
        /*00f0*/ 	.short	0x0001
        /*00f2*/ 	.short	0x000c
        /*00f4*/ 	.byte	0x00, 0xf0, 0x31, 0x00


	//----- nvinfo : EIATTR_KPARAM_INFO
	.align		4
.L_46:
        /*00f8*/ 	.byte	0x04, 0x17
        /*00fa*/ 	.short	(.L_48 - .L_47)
.L_47:
        /*00fc*/ 	.word	0x00000000
        /*0100*/ 	.short	0x0000
        /*0102*/ 	.short	0x0000
        /*0104*/ 	.byte	0x00, 0xf0, 0x31, 0x00


	//----- nvinfo : EIATTR_AT_ENTRY_FRAGMENTS
	.align		4
.L_48:
        /*0108*/ 	.byte	0x04, 0x4f
        /*010a*/ 	.short	(.L_50 - .L_49)


	//   ....[0]....
.L_49:
        /*010c*/ 	.word	0x00000004


	//----- nvinfo : EIATTR_RESERVED_SMEM_USED
	.align		4
.L_50:
        /*0110*/ 	.byte	0x01, 0x41
	.zero		2


	//----- nvinfo : EIATTR_SPARSE_MMA_MASK
	.align		4
        /*0114*/ 	.byte	0x03, 0x50
        /*0116*/ 	.short	0x0000


	//----- nvinfo : EIATTR_TCGEN05_1CTA_USED
	.align		4
        /*0118*/ 	.byte	0x01, 0x51
	.zero		2


	//----- nvinfo : EIATTR_MAXREG_COUNT
	.align		4
        /*011c*/ 	.byte	0x03, 0x1b
        /*011e*/ 	.short	0x00ff


	//----- nvinfo : EIATTR_NUM_BARRIERS
	.align		4
        /*0120*/ 	.byte	0x02, 0x4c
        /*0122*/ 	.byte	0x05
	.zero		1


	//----- nvinfo : EIATTR_INT_WARP_WIDE_INSTR_OFFSETS
	.align		4
        /*0124*/ 	.byte	0x04, 0x31
        /*0126*/ 	.short	(.L_52 - .L_51)


	//   ....[0]....
.L_51:
        /*0128*/ 	.word	0x00005050


	//   ....[1]....
        /*012c*/ 	.word	0x00005090


	//----- nvinfo : EIATTR_COOP_GROUP_MASK_REGIDS
	.align		4
.L_52:
        /*0130*/ 	.byte	0x04, 0x29
        /*0132*/ 	.short	(.L_54 - .L_53)


	//   ....[0]....
.L_53:
        /*0134*/ 	.word	0xffffffff


	//   ....[1]....
        /*0138*/ 	.word	0xffffffff


	//   ....[2]....
        /*013c*/ 	.word	0xffffffff


	//   ....[3]....
        /*0140*/ 	.word	0xffffffff


	//   ....[4]....
        /*0144*/ 	.word	0xffffffff


	//   ....[5]....
        /*0148*/ 	.word	0xffffffff


	//   ....[6]....
        /*014c*/ 	.word	0xffffffff


	//   ....[7]....
        /*0150*/ 	.word	0xffffffff


	//   ....[8]....
        /*0154*/ 	.word	0xffffffff


	//   ....[9]....
        /*0158*/ 	.word	0xffffffff


	//   ....[10]....
        /*015c*/ 	.word	0xffffffff


	//   ....[11]....
        /*0160*/ 	.word	0xffffffff


	//----- nvinfo : EIATTR_COOP_GROUP_INSTR_OFFSETS
	.align		4
.L_54:
        /*0164*/ 	.byte	0x04, 0x28
        /*0166*/ 	.short	(.L_56 - .L_55)


	//   ....[0]....
.L_55:
        /*0168*/ 	.word	0x00000170


	//   ....[1]....
        /*016c*/ 	.word	0x00000470


	//   ....[2]....
        /*0170*/ 	.word	0x000005e0


	//   ....[3]....
        /*0174*/ 	.word	0x000007a0


	//   ....[4]....
        /*0178*/ 	.word	0x00000b20


	//   ....[5]....
        /*017c*/ 	.word	0x00000d80


	//   ....[6]....
        /*0180*/ 	.word	0x00000de0


	//   ....[7]....
        /*0184*/ 	.word	0x00002790


	//   ....[8]....
        /*0188*/ 	.word	0x00002a60


	//   ....[9]....
        /*018c*/ 	.word	0x00004c70


	//   ....[10]....
        /*0190*/ 	.word	0x00004ef0


	//   ....[11]....
        /*0194*/ 	.word	0x00005140


	//----- nvinfo : EIATTR_VRC_CTA_INIT_COUNT
	.align		4
.L_56:
        /*0198*/ 	.byte	0x02, 0x4a
        /*019a*/ 	.byte	0x80
	.zero		1


	//----- nvinfo : EIATTR_MBARRIER_INSTR_OFFSETS
	.align		4
        /*019c*/ 	.byte	0x04, 0x39
        /*019e*/ 	.short	(.L_58 - .L_57)


	//   ....[0]....
.L_57:
        /*01a0*/ 	.word	0x000003c0
        /*01a4*/ 	.word	0x000000ff
        /*01a8*/ 	.word	0x00000000
        /*01ac*/ 	.short	0x0100
        /*01ae*/ 	.byte	0x04
	.zero		1


	//   ....[1]....
        /*01b0*/ 	.word	0x000003d0
        /*01b4*/ 	.word	0x000000ff
        /*01b8*/ 	.word	0x00000008
        /*01bc*/ 	.short	0x0100
        /*01be*/ 	.byte	0x04
	.zero		1


	//   ....[2]....
        /*01c0*/ 	.word	0x000003e0
        /*01c4*/ 	.word	0x000000ff
        /*01c8*/ 	.word	0x00000010
        /*01cc*/ 	.short	0x0100
        /*01ce*/ 	.byte	0x04
	.zero		1


	//   ....[3]....
        /*01d0*/ 	.word	0x000003f0
        /*01d4*/ 	.word	0x000000ff
        /*01d8*/ 	.word	0x00000018
        /*01dc*/ 	.short	0x0100
        /*01de*/ 	.byte	0x04
	.zero		1


	//   ....[4]....
        /*01e0*/ 	.word	0x00000400
        /*01e4*/ 	.word	0x000000ff
        /*01e8*/ 	.word	0x00000020
        /*01ec*/ 	.short	0x0100
        /*01ee*/ 	.byte	0x04
	.zero		1


	//   ....[5]....
        /*01f0*/ 	.word	0x00000410
        /*01f4*/ 	.word	0x000000ff
        /*01f8*/ 	.word	0x00000028
        /*01fc*/ 	.short	0x0100
        /*01fe*/ 	.byte	0x04
	.zero		1


	//   ....[6]....
        /*0200*/ 	.word	0x00000580
        /*0204*/ 	.word	0x000000ff
        /*0208*/ 	.word	0x00000030
        /*020c*/ 	.short	0x0100
        /*020e*/ 	.byte	0x08
	.zero		1


	//   ....[7]....
        /*0210*/ 	.word	0x00000590
        /*0214*/ 	.word	0x000000ff
        /*0218*/ 	.word	0x00000038
        /*021c*/ 	.short	0x0100
        /*021e*/ 	.byte	0x08
	.zero		1


	//   ....[8]....
        /*0220*/ 	.word	0x00000700
        /*0224*/ 	.word	0x000000ff
        /*0228*/ 	.word	0x00000040
        /*022c*/ 	.short	0x0100
        /*022e*/ 	.byte	0x04
	.zero		1


	//   ....[9]....
        /*0230*/ 	.word	0x00000710
        /*0234*/ 	.word	0x000000ff
        /*0238*/ 	.word	0x00000048
        /*023c*/ 	.short	0x0100
        /*023e*/ 	.byte	0x04
	.zero		1


	//   ....[10]....
        /*0240*/ 	.word	0x00000720
        /*0244*/ 	.word	0x000000ff
        /*0248*/ 	.word	0x00000050
        /*024c*/ 	.short	0x0100
        /*024e*/ 	.byte	0x04
	.zero		1


	//   ....[11]....
        /*0250*/ 	.word	0x00000730
        /*0254*/ 	.word	0x000000ff
        /*0258*/ 	.word	0x00000058
        /*025c*/ 	.short	0x0100
        /*025e*/ 	.byte	0x04
	.zero		1


	//   ....[12]....
        /*0260*/ 	.word	0x00000e40
        /*0264*/ 	.word	0x0000000e
        /*0268*/ 	.word	0x00000050
        /*026c*/ 	.short	0x010a
        /*026e*/ 	.byte	0xff
	.zero		1


	//   ....[13]....
        /*0270*/ 	.word	0x00000f20
        /*0274*/ 	.word	0x0000000e
        /*0278*/ 	.word	0x00000040
        /*027c*/ 	.short	0x0101
        /*027e*/ 	.byte	0xff
	.zero		1


	//   ....[14]....
        /*0280*/ 	.word	0x00001150
        /*0284*/ 	.word	0x00000002
        /*0288*/ 	.word	0x00000050
        /*028c*/ 	.short	0x010a
        /*028e*/ 	.byte	0xff
	.zero		1


	//   ....[15]....
        /*0290*/ 	.word	0x00001270
        /*0294*/ 	.word	0x00000002
        /*0298*/ 	.word	0x00000040
        /*029c*/ 	.short	0x0101
        /*029e*/ 	.byte	0xff
	.zero		1


	//   ....[16]....
        /*02a0*/ 	.word	0x00001280
        /*02a4*/ 	.word	0x00000003
        /*02a8*/ 	.word	0x00000050
        /*02ac*/ 	.short	0x010a
        /*02ae*/ 	.byte	0xff
	.zero		1


	//   ....[17]....
        /*02b0*/ 	.word	0x000012e0
        /*02b4*/ 	.word	0x000000ff
        /*02b8*/ 	.word	0x00000040
        /*02bc*/ 	.short	0x010a
        /*02be*/ 	.byte	0x06
	.zero		1


	//   ....[18]....
        /*02c0*/ 	.word	0x00001360
        /*02c4*/ 	.word	0x000000ff
        /*02c8*/ 	.word	0x00000050
        /*02cc*/ 	.short	0x0101
        /*02ce*/ 	.byte	0x06
	.zero		1


	//   ....[19]....
        /*02d0*/ 	.word	0x00001520
        /*02d4*/ 	.word	0x000000ff
        /*02d8*/ 	.word	0x00000018
        /*02dc*/ 	.short	0x010a
        /*02de*/ 	.byte	0x07
	.zero		1


	//   ....[20]....
        /*02e0*/ 	.word	0x00001700
        /*02e4*/ 	.word	0x000000ff
        /*02e8*/ 	.word	0x00000018
        /*02ec*/ 	.short	0x010a
        /*02ee*/ 	.byte	0x21
	.zero		1


	//   ....[21]....
        /*02f0*/ 	.word	0x00001850
        /*02f4*/ 	.word	0x000000ff
        /*02f8*/ 	.word	0x00000018
        /*02fc*/ 	.short	0x010a
        /*02fe*/ 	.byte	0x0f
	.zero		1


	//   ....[22]....
        /*0300*/ 	.word	0x00001890
        /*0304*/ 	.word	0x00000003
        /*0308*/ 	.word	0x00000040
        /*030c*/ 	.short	0x010a
        /*030e*/ 	.byte	0xff
	.zero		1


	//   ....[23]....
        /*0310*/ 	.word	0x00001920
        /*0314*/ 	.word	0x00000003
        /*0318*/ 	.word	0x00000050
        /*031c*/ 	.short	0x0101
        /*031e*/ 	.byte	0xff
	.zero		1


	//   ....[24]....
        /*0320*/ 	.word	0x00001a50
        /*0324*/ 	.word	0x000000ff
        /*0328*/ 	.word	0x00000018
        /*032c*/ 	.short	0x010a
        /*032e*/ 	.byte	0x06
	.zero		1


	//   ....[25]....
        /*0330*/ 	.word	0x00001b10
        /*0334*/ 	.word	0x000000ff
        /*0338*/ 	.word	0x00000040
        /*033c*/ 	.short	0x010a
        /*033e*/ 	.byte	0x2d
	.zero		1


	//   ....[26]....
        /*0340*/ 	.word	0x00001b90
        /*0344*/ 	.word	0x000000ff
        /*0348*/ 	.word	0x00000050
        /*034c*/ 	.short	0x0101
        /*034e*/ 	.byte	0x2d
	.zero		1


	//   ....[27]....
        /*0350*/ 	.word	0x00002000
        /*0354*/ 	.word	0x000000ff
        /*0358*/ 	.word	0x00000000
        /*035c*/ 	.short	0x010a
        /*035e*/ 	.byte	0x08
	.zero		1


	//   ....[28]....
        /*0360*/ 	.word	0x00002020
        /*0364*/ 	.word	0x000000ff
        /*0368*/ 	.word	0x00000038
        /*036c*/ 	.short	0x010a
        /*036e*/ 	.byte	0x2d
	.zero		1


	//   ....[29]....
        /*0370*/ 	.word	0x00002040
        /*0374*/ 	.word	0x000000ff
        /*0378*/ 	.word	0x00000038
        /*037c*/ 	.short	0x010a
        /*037e*/ 	.byte	0x2d
	.zero		1


	//   ....[30]....
        /*0380*/ 	.word	0x00002370
        /*0384*/ 	.word	0x000000ff
        /*0388*/ 	.word	0x00000000
        /*038c*/ 	.short	0x010a
        /*038e*/ 	.byte	0x2a
	.zero		1


	//   ....[31]....
        /*0390*/ 	.word	0x00002540
        /*0394*/ 	.word	0x000000ff
        /*0398*/ 	.word	0x00000000
        /*039c*/ 	.short	0x010a
        /*039e*/ 	.byte	0x32
	.zero		1


	//   ....[32]....
        /*03a0*/ 	.word	0x000025e0
        /*03a4*/ 	.word	0x000000ff
        /*03a8*/ 	.word	0x00000038
        /*03ac*/ 	.short	0x010a
        /*03ae*/ 	.byte	0x2d
	.zero		1


	//   ....[33]....
        /*03b0*/ 	.word	0x000025f0
        /*03b4*/ 	.word	0x00000003
        /*03b8*/ 	.word	0x00000040
        /*03bc*/ 	.short	0x010a
        /*03be*/ 	.byte	0xff
	.zero		1


	//   ....[34]....
        /*03c0*/ 	.word	0x000026b0
        /*03c4*/ 	.word	0x00000003
        /*03c8*/ 	.word	0x00000050
        /*03cc*/ 	.short	0x0101
        /*03ce*/ 	.byte	0xff
	.zero		1


	//   ....[35]....
        /*03d0*/ 	.word	0x00002720
        /*03d4*/ 	.word	0x000000ff
        /*03d8*/ 	.word	0x00000038
        /*03dc*/ 	.short	0x010a
        /*03de*/ 	.byte	0x2d
	.zero		1


	//   ....[36]....
        /*03e0*/ 	.word	0x00002ad0
        /*03e4*/ 	.word	0x00000003
        /*03e8*/ 	.word	0x00000040
        /*03ec*/ 	.short	0x010a
        /*03ee*/ 	.byte	0xff
	.zero		1


	//   ....[37]....
        /*03f0*/ 	.word	0x00002b30
        /*03f4*/ 	.word	0x00000003
        /*03f8*/ 	.word	0x00000050
        /*03fc*/ 	.short	0x0101
        /*03fe*/ 	.byte	0xff
	.zero		1


	//   ....[38]....
        /*0400*/ 	.word	0x00002ee0
        /*0404*/ 	.word	0x00000003
        /*0408*/ 	.word	0x00000030
        /*040c*/ 	.short	0x010a
        /*040e*/ 	.byte	0xff
	.zero		1


	//   ....[39]....
        /*0410*/ 	.word	0x00003540
        /*0414*/ 	.word	0x00000003
        /*0418*/ 	.word	0x00000038
        /*041c*/ 	.short	0x0101
        /*041e*/ 	.byte	0xff
	.zero		1


	//   ....[40]....
        /*0420*/ 	.word	0x00004c30
        /*0424*/ 	.word	0x00000005
        /*0428*/ 	.word	0x00000040
        /*042c*/ 	.short	0x010a
        /*042e*/ 	.byte	0xff
	.zero		1


	//   ....[41]....
        /*0430*/ 	.word	0x00004ce0
        /*0434*/ 	.word	0x00000005
        /*0438*/ 	.word	0x00000050
        /*043c*/ 	.short	0x0101
        /*043e*/ 	.byte	0xff
	.zero		1


	//   ....[42]....
        /*0440*/ 	.word	0x00005190
        /*0444*/ 	.word	0x0000000e
        /*0448*/ 	.word	0x00000050
        /*044c*/ 	.short	0x010a
        /*044e*/ 	.byte	0xff
	.zero		1


	//   ....[43]....
        /*0450*/ 	.word	0x000051f0
        /*0454*/ 	.word	0x00000002
        /*0458*/ 	.word	0x00000050
        /*045c*/ 	.short	0x010a
        /*045e*/ 	.byte	0xff
	.zero		1


	//   ....[44]....
        /*0460*/ 	.word	0x00005250
        /*0464*/ 	.word	0x00000003
        /*0468*/ 	.word	0x00000050
        /*046c*/ 	.short	0x010a
        /*046e*/ 	.byte	0xff
	.zero		1


	//   ....[45]....
        /*0470*/ 	.word	0x000052b0
        /*0474*/ 	.word	0x00000000
        /*0478*/ 	.word	0x00000040
        /*047c*/ 	.short	0x010a
        /*047e*/ 	.byte	0xff
	.zero		1


	//   ....[46]....
        /*0480*/ 	.word	0x00005330
        /*0484*/ 	.word	0x00000003
        /*0488*/ 	.word	0x00000018
        /*048c*/ 	.short	0x010a
        /*048e*/ 	.byte	0xff
	.zero		1


	//   ....[47]....
        /*0490*/ 	.word	0x00005390
        /*0494*/ 	.word	0x00000003
        /*0498*/ 	.word	0x00000040
        /*049c*/ 	.short	0x010a
        /*049e*/ 	.byte	0xff
	.zero		1


	//   ....[48]....
        /*04a0*/ 	.word	0x00005410
        /*04a4*/ 	.word	0x00000000
        /*04a8*/ 	.word	0x00000018
        /*04ac*/ 	.short	0x010a
        /*04ae*/ 	.byte	0xff
	.zero		1


	//   ....[49]....
        /*04b0*/ 	.word	0x00005470
        /*04b4*/ 	.word	0x00000002
        /*04b8*/ 	.word	0x00000040
        /*04bc*/ 	.short	0x010a
        /*04be*/ 	.byte	0xff
	.zero		1


	//   ....[50]....
        /*04c0*/ 	.word	0x000054f0
        /*04c4*/ 	.word	0x00000000
        /*04c8*/ 	.word	0x00000038
        /*04cc*/ 	.short	0x010a
        /*04ce*/ 	.byte	0xff
	.zero		1


	//   ....[51]....
        /*04d0*/ 	.word	0x00005570
        /*04d4*/ 	.word	0x00000000
        /*04d8*/ 	.word	0x00000000
        /*04dc*/ 	.short	0x010a
        /*04de*/ 	.byte	0xff
	.zero		1


	//   ....[52]....
        /*04e0*/ 	.word	0x000055e0
        /*04e4*/ 	.word	0x00000003
        /*04e8*/ 	.word	0x00000040
        /*04ec*/ 	.short	0x010a
        /*04ee*/ 	.byte	0xff
	.zero		1


	//   ....[53]....
        /*04f0*/ 	.word	0x00005660
        /*04f4*/ 	.word	0x00000000
        /*04f8*/ 	.word	0x00000038
        /*04fc*/ 	.short	0x010a
        /*04fe*/ 	.byte	0xff
	.zero		1


	//   ....[54]....
        /*0500*/ 	.word	0x000056b0
        /*0504*/ 	.word	0x00000003
        /*0508*/ 	.word	0x00000040
        /*050c*/ 	.short	0x010a
        /*050e*/ 	.byte	0xff
	.zero		1


	//   ....[55]....
        /*0510*/ 	.word	0x00005710
        /*0514*/ 	.word	0x00000003
        /*0518*/ 	.word	0x00000030
        /*051c*/ 	.short	0x010a
        /*051e*/ 	.byte	0xff
	.zero		1


	//   ....[56]....
        /*0520*/ 	.word	0x00005770
        /*0524*/ 	.word	0x00000005
        /*0528*/ 	.word	0x00000040
        /*052c*/ 	.short	0x010a
        /*052e*/ 	.byte	0xff
	.zero		1


	//----- nvinfo : EIATTR_NUM_MBARRIERS
	.align		4
.L_58:
        /*0530*/ 	.byte	0x03, 0x38
        /*0532*/ 	.short	0x000c


	//----- nvinfo : EIATTR_EXIT_INSTR_OFFSETS
	.align		4
        /*0534*/ 	.byte	0x04, 0x1c
        /*0536*/ 	.short	(.L_60 - .L_59)


	//   ....[0]....
.L_59:
        /*0538*/ 	.word	0x00002750


	//   ....[1]....
        /*053c*/ 	.word	0x00005170


	//----- nvinfo : EIATTR_MAX_THREADS
	.align		4
.L_60:
        /*0540*/ 	.byte	0x04, 0x05
        /*0542*/ 	.short	(.L_62 - .L_61)
.L_61:
        /*0544*/ 	.word	0x000000e0
        /*0548*/ 	.word	0x00000001
        /*054c*/ 	.word	0x00000001


	//----- nvinfo : EIATTR_CRS_STACK_SIZE
	.align		4
.L_62:
        /*0550*/ 	.byte	0x04, 0x1e
        /*0552*/ 	.short	(.L_64 - .L_63)
.L_63:
        /*0554*/ 	.word	0x00000000


	//----- nvinfo : EIATTR_CBANK_PARAM_SIZE
	.align		4
.L_64:
        /*0558*/ 	.byte	0x03, 0x19
        /*055a*/ 	.short	0x0404


	//----- nvinfo : EIATTR_PARAM_CBANK
	.align		4
        /*055c*/ 	.byte	0x04, 0x0a
        /*055e*/ 	.short	(.L_66 - .L_65)
	.align		4
.L_65:
        /*0560*/ 	.word	index@(.nv.constant0.kernel_cutlass_kernel_cudnngrouped_gemmgrouped_gemm_swiglugrouped_gemm_swiglu_quantBlockScaledContiguousGroupedGemmKernel_object_at__TiledMMA_ThrLayoutVMNK11110000_PermutationMNK____MMAAt_0)
        /*0564*/ 	.short	0x0380
        /*0566*/ 	.short	0x0404


	//----- nvinfo : EIATTR_SW_WAR
	.align		4
.L_66:
        /*0568*/ 	.byte	0x04, 0x36
        /*056a*/ 	.short	(.L_68 - .L_67)
.L_67:
        /*056c*/ 	.word	0x00000008
.L_68:


//--------------------- .nv.compat                --------------------------
	.section	.nv.compat,"",@"SHT_CUDA_COMPAT_INFO"
	.align	4
        /*0000*/ 	.byte	0x02, 0x02, 0x02, 0x00, 0x02, 0x05, 0x05, 0x00, 0x02, 0x03, 0x01, 0x00, 0x02, 0x06, 0x01, 0x00


//--------------------- .nv.callgraph             --------------------------
	.section	.nv.callgraph,"",@"SHT_CUDA_CALLGRAPH"
	.align	4
	.sectionentsize	8
	.align		4
        /*0000*/ 	.word	0x00000000
	.align		4
        /*0004*/ 	.word	0xffffffff
	.align		4
        /*0008*/ 	.word	0x00000000
	.align		4
        /*000c*/ 	.word	0xfffffffe
	.align		4
        /*0010*/ 	.word	0x00000000
	.align		4
        /*0014*/ 	.word	0xfffffffd
	.align		4
        /*0018*/ 	.word	0x00000000
	.align		4
        /*001c*/ 	.word	0xfffffffc


//--------------------- .text.kernel_cutlass_kernel_cudnngrouped_gemmgrouped_gemm_swiglugrouped_gemm_swiglu_quantBlockScaledContiguousGroupedGemmKernel_object_at__TiledMMA_ThrLayoutVMNK11110000_PermutationMNK____MMAAt_0 --------------------------
	.section	.text.kernel_cutlass_kernel_cudnngrouped_gemmgrouped_gemm_swiglugrouped_gemm_swiglu_quantBlockScaledContiguousGroupedGemmKernel_object_at__TiledMMA_ThrLayoutVMNK11110000_PermutationMNK____MMAAt_0,"ax",@progbits
	.align	128
        .global         kernel_cutlass_kernel_cudnngrouped_gemmgrouped_gemm_swiglugrouped_gemm_swiglu_quantBlockScaledContiguousGroupedGemmKernel_object_at__TiledMMA_ThrLayoutVMNK11110000_PermutationMNK____MMAAt_0
        .type           kernel_cutlass_kernel_cudnngrouped_gemmgrouped_gemm_swiglugrouped_gemm_swiglu_quantBlockScaledContiguousGroupedGemmKernel_object_at__TiledMMA_ThrLayoutVMNK11110000_PermutationMNK____MMAAt_0,@function
        .size           kernel_cutlass_kernel_cudnngrouped_gemmgrouped_gemm_swiglugrouped_gemm_swiglu_quantBlockScaledContiguousGroupedGemmKernel_object_at__TiledMMA_ThrLayoutVMNK11110000_PermutationMNK____MMAAt_0,(.L_x_96 - kernel_cutlass_kernel_cudnngrouped_gemmgrouped_gemm_swiglugrouped_gemm_swiglu_quantBlockScaledContiguousGroupedGemmKernel_object_at__TiledMMA_ThrLayoutVMNK11110000_PermutationMNK____MMAAt_0)
        .other          kernel_cutlass_kernel_cudnngrouped_gemmgrouped_gemm_swiglugrouped_gemm_swiglu_quantBlockScaledContiguousGroupedGemmKernel_object_at__TiledMMA_ThrLayoutVMNK11110000_PermutationMNK____MMAAt_0,@"STO_CUDA_ENTRY STV_DEFAULT"
kernel_cutlass_kernel_cudnngrouped_gemmgrouped_gemm_swiglugrouped_gemm_swiglu_quantBlockScaledContiguousGroupedGemmKernel_object_at__TiledMMA_ThrLayoutVMNK11110000_PermutationMNK____MMAAt_0:
.text.kernel_cutlass_kernel_cudnngrouped_gemmgrouped_gemm_swiglugrouped_gemm_swiglu_quantBlockScaledContiguousGroupedGemmKernel_object_at__TiledMMA_ThrLayoutVMNK11110000_PermutationMNK____MMAAt_0:
[----:B------:R-:W1:Y:S01]  /*0000*/  LDC R1, c[0x0][0x37c] ;  /* 0x0000df00ff017b82 */ /* 0x000e620000000800 */
[----:B------:R-:W2:Y:S01]  /*0010*/  S2R R3, SR_TID.Y ;  /* 0x0000000000037919 */ /* 0x000ea20000002200 */
[----:B------:R-:W3:Y:S06]  /*0020*/  LDCU UR5, c[0x0][0x360] ;  /* 0x00006c00ff0577ac */ /* 0x000eec0008000800 */
[----:B------:R-:W4:Y:S01]  /*0030*/  S2UR UR16, SR_CgaCtaId ;  /* 0x00000000001079c3 */ /* 0x000f220000008800 */
[----:B------:R-:W2:Y:S01]  /*0040*/  S2R R0, SR_TID.Z ;  /* 0x0000000000007919 */ /* 0x000ea20000002300 */
[----:B------:R-:W2:Y:S01]  /*0050*/  LDCU UR4, c[0x0][0x364] ;  /* 0x00006c80ff0477ac */ /* 0x000ea20008000800 */
[----:B------:R-:W3:Y:S01]  /*0060*/  S2R R66, SR_TID.X ;  /* 0x0000000000427919 */ /* 0x000ee20000002100 */
[----:B------:R-:W5:Y:S01]  /*0070*/  LDCU.U8 UR6, c[0x0][0x382] ;  /* 0x00007040ff0677ac */ /* 0x000f620008000000 */
[----:B------:R-:W4:Y:S01]  /*0080*/  LDCU.U8 UR7, c[0x0][0x381] ;  /* 0x00007020ff0777ac */ /* 0x000f220008000000 */
[----:B------:R-:W4:Y:S01]  /*0090*/  LDCU UR8, c[0x0][0x36c] ;  /* 0x00006d80ff0877ac */ /* 0x000f220008000800 */
[----:B------:R-:W-:Y:S01]  /*00a0*/  UMOV UR9, 0x1 ;  /* 0x0000000100097882 */ /* 0x000fe20000000000 */
[----:B-----5:R-:W-:-:S02]  /*00b0*/  ULOP3.LUT UR6, UR6, 0x1, URZ, 0xc0, !UPT ;  /* 0x0000000106067892 */ /* 0x020fc4000f8ec0ff */
[----:B----4-:R-:W-:Y:S02]  /*00c0*/  ULOP3.LUT UR7, UR7, 0x1, URZ, 0xc0, !UPT ;  /* 0x0000000107077892 */ /* 0x010fe4000f8ec0ff */
[----:B------:R-:W-:Y:S02]  /*00d0*/  UISETP.NE.U32.AND UP6, UPT, UR6, 0x1, UPT ;  /* 0x000000010600788c */ /* 0x000fe4000bfc5070 */
[----:B------:R-:W-:Y:S01]  /*00e0*/  UISETP.EQ.U32.AND UP3, UPT, UR8, 0x1, UPT ;  /* 0x000000010800788c */ /* 0x000fe2000bf62070 */
[----:B--2---:R-:W-:Y:S01]  /*00f0*/  IMAD R3, R0, UR4, R3 ;  /* 0x0000000400037c24 */ /* 0x004fe2000f8e0203 */
[----:B------:R-:W-:Y:S02]  /*0100*/  ULEA.HI UR4, UR16, UR16, URZ, 0x1 ;  /* 0x0000001010047291 */ /* 0x000fe4000f8f08ff */
[----:B------:R-:W-:Y:S01]  /*0110*/  UISETP.NE.U32.AND UP5, UPT, UR7, 0x1, UPT ;  /* 0x000000010700788c */ /* 0x000fe2000bfa5070 */
[----:B---3--:R-:W-:Y:S01]  /*0120*/  IMAD R82, R3, UR5, R66 ;  /* 0x0000000503527c24 */ /* 0x008fe2000f8e0242 */
[----:B------:R-:W-:-:S04]  /*0130*/  ULOP3.LUT UR4, UR4, 0xfffffffe, URZ, 0xc0, !UPT ;  /* 0xfffffffe04047892 */ /* 0x000fc8000f8ec0ff */
[----:B------:R-:W-:Y:S01]  /*0140*/  SHF.R.U32.HI R82, RZ, 0x5, R82 ;  /* 0x00000005ff527819 */ /* 0x000fe20000011652 */
[----:B------:R-:W-:-:S04]  /*0150*/  UIADD3 UR53, UPT, UPT, -UR4, UR16, URZ ;  /* 0x0000001004357290 */ /* 0x000fc8000fffe1ff */
[----:B------:R-:W-:Y:S01]  /*0160*/  USHF.L.U32 UR76, UR9, UR53, URZ ;  /* 0x00000035094c7299 */ /* 0x000fe200080006ff */
[----:B------:R-:W2:Y:S02]  /*0170*/  SHFL.IDX PT, R82, R82, RZ, 0x1f ;  /* 0x00001fff52527589 */ /* 0x000ea400000e0000 */
[C---:B--2---:R-:W-:Y:S02]  /*0180*/  R2UR UR5, R82.reuse ;  /* 0x00000000520572ca */ /* 0x044fe400000e0000 */
[----:B------:R-:W-:-:S11]  /*0190*/  ISETP.NE.AND P0, PT, R82, 0x5, PT ;  /* 0x000000055200780c */ /* 0x000fd60003f05270 */
[----:B------:R-:W-:Y:S02]  /*01a0*/  UISETP.NE.AND UP4, UPT, UR5, URZ, UPT ;  /* 0x000000ff0500728c */ /* 0x000fe4000bf85270 */
[----:B-1----:R-:W-:Y:S09]  /*01b0*/  @P0 BRA `(.L_x_0) ;  /* 0x0000000000500947 */ /* 0x002ff20003800000 */
[----:B------:R-:W1:Y:S02]  /*01c0*/  LDCU.64 UR4, c[0x0][0x348] ;  /* 0x00006900ff0477ac */ /* 0x000e640008000a00 */
[----:B-1----:R-:W-:Y:S02]  /*01d0*/  UIADD3 UR14, UP2, UPT, UR4, 0x40, URZ ;  /* 0x00000040040e7890 */ /* 0x002fe4000ff5e0ff */
[----:B------:R-:W-:Y:S02]  /*01e0*/  UIADD3 UR12, UP1, UPT, UR4, 0xc0, URZ ;  /* 0x000000c0040c7890 */ /* 0x000fe4000ff3e0ff */
[----:B------:R-:W-:Y:S02]  /*01f0*/  UIADD3 UR10, UP0, UPT, UR4, 0x140, URZ ;  /* 0x00000140040a7890 */ /* 0x000fe4000ff1e0ff */
[----:B------:R-:W-:Y:S02]  /*0200*/  UIADD3.X UR15, UPT, UPT, URZ, UR5, URZ, UP2, !UPT ;  /* 0x00000005ff0f7290 */ /* 0x000fe400097fe4ff */
[----:B------:R-:W-:-:S02]  /*0210*/  UIADD3 UR8, UP2, UPT, UR4, 0x1c0, URZ ;  /* 0x000001c004087890 */ /* 0x000fc4000ff5e0ff */
[----:B------:R-:W-:Y:S02]  /*0220*/  UIADD3.X UR13, UPT, UPT, URZ, UR5, URZ, UP1, !UPT ;  /* 0x00000005ff0d7290 */ /* 0x000fe40008ffe4ff */
[----:B------:R-:W-:Y:S02]  /*0230*/  UIADD3 UR6, UP1, UPT, UR4, 0x240, URZ ;  /* 0x0000024004067890 */ /* 0x000fe4000ff3e0ff */
[----:B------:R-:W-:Y:S01]  /*0240*/  UIADD3.X UR11, UPT, UPT, URZ, UR5, URZ, UP0, !UPT ;  /* 0x00000005ff0b7290 */ /* 0x000fe200087fe4ff */
[----:B------:R1:W-:Y:S01]  /*0250*/  UTMACCTL.PF [UR14] ;  /* 0x000000000e0079b9 */ /* 0x0003e20008040000 */
[----:B------:R-:W-:-:S03]  /*0260*/  UIADD3 UR4, UP0, UPT, UR4, 0x2c0, URZ ;  /* 0x000002c004047890 */ /* 0x000fc6000ff1e0ff */
[----:B------:R1:W-:Y:S01]  /*0270*/  UTMACCTL.PF [UR12] ;  /* 0x000000000c0079b9 */ /* 0x0003e20008040000 */
[----:B------:R-:W-:-:S03]  /*0280*/  UIADD3.X UR9, UPT, UPT, URZ, UR5, URZ, UP2, !UPT ;  /* 0x00000005ff097290 */ /* 0x000fc600097fe4ff */
[----:B------:R1:W-:Y:S01]  /*0290*/  UTMACCTL.PF [UR10] ;  /* 0x000000000a0079b9 */ /* 0x0003e20008040000 */
[----:B------:R-:W-:Y:S02]  /*02a0*/  UIADD3.X UR7, UPT, UPT, URZ, UR5, URZ, UP1, !UPT ;  /* 0x00000005ff077290 */ /* 0x000fe40008ffe4ff */
[----:B------:R-:W-:-:S03]  /*02b0*/  UIADD3.X UR5, UPT, UPT, URZ, UR5, URZ, UP0, !UPT ;  /* 0x00000005ff057290 */ /* 0x000fc600087fe4ff */
[----:B------:R1:W-:Y:S04]  /*02c0*/  UTMACCTL.PF [UR8] ;  /* 0x00000000080079b9 */ /* 0x0003e80008040000 */
[----:B------:R1:W-:Y:S02]  /*02d0*/  UTMACCTL.PF [UR6] ;  /* 0x00000000060079b9 */ /* 0x0003e40008040000 */
[----:B------:R1:W-:Y:S02]  /*02e0*/  UTMACCTL.PF [UR4] ;  /* 0x00000000040079b9 */ /* 0x0003e40008040000 */
[----:B-1----:R-:W-:Y:S01]  /*02f0*/  NOP ;  /* 0x0000000000007918 */ /* 0x002fe20000000000 */
.L_x_0:
[----:B------:R-:W-:Y:S05]  /*0300*/  BRA.U UP4, `(.L_x_1) ;  /* 0x0000000104487547 */ /* 0x000fea000b800000 */
[----:B------:R-:W-:Y:S01]  /*0310*/  UMOV UR4, 0x400 ;  /* 0x0000040000047882 */ /* 0x000fe20000000000 */
[----:B------:R-:W-:Y:S01]  /*0320*/  UMOV UR8, 0x1 ;  /* 0x0000000100087882 */ /* 0x000fe20000000000 */
[----:B------:R-:W-:Y:S02]  /*0330*/  ULEA UR4, UR16, UR4, 0x18 ;  /* 0x0000000410047291 */ /* 0x000fe4000f8ec0ff */
[----:B------:R-:W-:-:S04]  /*0340*/  UIADD3 UR8, UPT, UPT, -UR8, 0x100000, URZ ;  /* 0x0010000008087890 */ /* 0x000fc8000fffe1ff */
[----:B------:R-:W-:Y:S02]  /*0350*/  USHF.L.U32 UR9, UR8, 0xb, URZ ;  /* 0x0000000b08097899 */ /* 0x000fe400080006ff */
[----:B------:R-:W-:Y:S01]  /*0360*/  USHF.L.U32 UR8, UR8, 0x1, URZ ;  /* 0x0000000108087899 */ /* 0x000fe200080006ff */
[----:B------:R-:W-:Y:S02]  /*0370*/  UMOV UR6, 0x2 ;  /* 0x0000000200067882 */ /* 0x000fe40000000000 */
[----:B------:R-:W-:-:S04]  /*0380*/  UIADD3 UR6, UPT, UPT, -UR6, 0x100000, URZ ;  /* 0x0010000006067890 */ /* 0x000fc8000fffe1ff */
[----:B------:R-:W-:Y:S02]  /*0390*/  USHF.L.U32 UR7, UR6, 0xb, URZ ;  /* 0x0000000b06077899 */ /* 0x000fe400080006ff */
[----:B------:R-:W-:Y:S01]  /*03a0*/  USHF.L.U32 UR6, UR6, 0x1, URZ ;  /* 0x0000000106067899 */ /* 0x000fe200080006ff */
[----:B------:R-:W1:Y:S02]  /*03b0*/  FENCE.VIEW.ASYNC.S ;  /* 0x00000000000073c6 */ /* 0x000e640000000000 */
[----:B-1----:R1:W2:Y:S01]  /*03c0*/  SYNCS.EXCH.64 URZ, [UR4], UR8 ;  /* 0x0000000804ff75b2 */ /* 0x0022a20008000100 */
[----:B------:R1:W3:Y:S01]  /*03d0*/  SYNCS.EXCH.64 URZ, [UR4+0x8], UR8 ;  /* 0x0000080804ff75b2 */ /* 0x0002e20008000100 */
[----:B------:R1:W4:Y:S07]  /*03e0*/  SYNCS.EXCH.64 URZ, [UR4+0x10], UR8 ;  /* 0x0000100804ff75b2 */ /* 0x00032e0008000100 */
[----:B------:R1:W1:Y:S01]  /*03f0*/  SYNCS.EXCH.64 URZ, [UR4+0x18], UR6 ;  /* 0x0000180604ff75b2 */ /* 0x0002620008000100 */
[----:B------:R1:W1:Y:S01]  /*0400*/  SYNCS.EXCH.64 URZ, [UR4+0x20], UR6 ;  /* 0x0000200604ff75b2 */ /* 0x0002620008000100 */
[----:B------:R1:W1:Y:S01]  /*0410*/  SYNCS.EXCH.64 URZ, [UR4+0x28], UR6 ;  /* 0x0000280604ff75b2 */ /* 0x0002620008000100 */
[----:B------:R-:W-:Y:S01]  /*0420*/  NOP ;  /* 0x0000000000007918 */ /* 0x000fe20000000000 */
.L_x_1:
[----:B------:R-:W-:Y:S01]  /*0430*/  NOP ;  /* 0x0000000000007918 */ /* 0x000fe20000000000 */
[----:B------:R-:W-:Y:S05]  /*0440*/  BRA.U !UP3, `(.L_x_2) ;  /* 0x000000010b087547 */ /* 0x000fea000b800000 */
[----:B-1234-:R-:W-:Y:S01]  /*0450*/  UCGABAR_ARV ;  /* 0x00000000000079c7 */ /* 0x01efe20008000000 */
[----:B------:R-:W-:Y:S05]  /*0460*/  BRA `(.L_x_3) ;  /* 0x0000000000047947 */ /* 0x000fea0003800000 */
.L_x_2:
[----:B-1234-:R-:W-:Y:S01]  /*0470*/  NOP ;  /* 0x0000000000007918 */ /* 0x01efe20000000000 */
.L_x_3:
[----:B------:R-:W-:Y:S05]  /*0480*/  BRA.U !UP3, `(.L_x_4) ;  /* 0x000000010b0c7547 */ /* 0x000fea000b800000 */
[----:B------:R-:W-:Y:S01]  /*0490*/  UCGABAR_WAIT ;  /* 0x0000000000007dc7 */ /* 0x000fe20008000000 */
[----:B------:R-:W-:Y:S01]  /*04a0*/  CCTL.IVALL ;  /* 0x00000000ff00798f */ /* 0x000fe20002000000 */
[----:B------:R-:W-:Y:S05]  /*04b0*/  BRA `(.L_x_5) ;  /* 0x0000000000047947 */ /* 0x000fea0003800000 */
.L_x_4:
[----:B------:R-:W-:Y:S06]  /*04c0*/  BAR.SYNC.DEFER_BLOCKING 0x0 ;  /* 0x0000000000007b1d */ /* 0x000fec0000010000 */
.L_x_5:
[----:B------:R-:W-:Y:S01]  /*04d0*/  @!UP4 UMOV UR4, 0x400 ;  /* 0x000004000004c882 */ /* 0x000fe20000000000 */
[----:B------:R-:W-:Y:S01]  /*04e0*/  UMOV UR5, 0x1 ;  /* 0x0000000100057882 */ /* 0x000fe20000000000 */
[----:B------:R-:W-:Y:S01]  /*04f0*/  UMOV UR6, 0x4 ;  /* 0x0000000400067882 */ /* 0x000fe20000000000 */
[----:B------:R-:W-:Y:S02]  /*0500*/  @!UP4 ULEA UR8, UR16, UR4, 0x18 ;  /* 0x000000041008c291 */ /* 0x000fe4000f8ec0ff */
[----:B------:R-:W-:-:S04]  /*0510*/  @!UP4 UIADD3 UR4, UPT, UPT, -UR5, 0x100000, URZ ;  /* 0x001000000504c890 */ /* 0x000fc8000fffe1ff */
[----:B------:R-:W-:Y:S02]  /*0520*/  @!UP4 USHF.L.U32 UR5, UR4, 0xb, URZ ;  /* 0x0000000b0405c899 */ /* 0x000fe400080006ff */
[----:B------:R-:W-:Y:S02]  /*0530*/  @!UP4 USHF.L.U32 UR4, UR4, 0x1, URZ ;  /* 0x000000010404c899 */ /* 0x000fe400080006ff */
[----:B------:R-:W-:-:S04]  /*0540*/  @!UP4 UIADD3 UR6, UPT, UPT, -UR6, 0x100000, URZ ;  /* 0x001000000606c890 */ /* 0x000fc8000fffe1ff */
[----:B------:R-:W-:Y:S02]  /*0550*/  @!UP4 USHF.L.U32 UR7, UR6, 0xb, URZ ;  /* 0x0000000b0607c899 */ /* 0x000fe400080006ff */
[----:B------:R-:W-:Y:S01]  /*0560*/  @!UP4 USHF.L.U32 UR6, UR6, 0x1, URZ ;  /* 0x000000010606c899 */ /* 0x000fe200080006ff */
[----:B------:R-:W1:Y:S03]  /*0570*/  FENCE.VIEW.ASYNC.S ;  /* 0x00000000000073c6 */ /* 0x000e660000000000 */
[----:B-1----:R1:W2:Y:S08]  /*0580*/  @!UP4 SYNCS.EXCH.64 URZ, [UR8+0x30], UR4 ;  /* 0x0000300408ffc5b2 */ /* 0x0022b00008000100 */
[----:B------:R1:W3:Y:S01]  /*0590*/  @!UP4 SYNCS.EXCH.64 URZ, [UR8+0x38], UR6 ;  /* 0x0000380608ffc5b2 */ /* 0x0002e20008000100 */
[----:B------:R-:W-:Y:S01]  /*05a0*/  NOP ;  /* 0x0000000000007918 */ /* 0x000fe20000000000 */
[----:B------:R-:W-:Y:S05]  /*05b0*/  BRA.U !UP3, `(.L_x_6) ;  /* 0x000000010b087547 */ /* 0x000fea000b800000 */
[----:B--23--:R-:W-:Y:S01]  /*05c0*/  UCGABAR_ARV ;  /* 0x00000000000079c7 */ /* 0x00cfe20008000000 */
[----:B------:R-:W-:Y:S05]  /*05d0*/  BRA `(.L_x_7) ;  /* 0x0000000000047947 */ /* 0x000fea0003800000 */
.L_x_6:
[----:B--23--:R-:W-:Y:S01]  /*05e0*/  NOP ;  /* 0x0000000000007918 */ /* 0x00cfe20000000000 */
.L_x_7:
[----:B------:R-:W-:Y:S05]  /*05f0*/  BRA.U !UP3, `(.L_x_8) ;  /* 0x000000010b0c7547 */ /* 0x000fea000b800000 */
[----:B------:R-:W-:Y:S01]  /*0600*/  UCGABAR_WAIT ;  /* 0x0000000000007dc7 */ /* 0x000fe20008000000 */
[----:B------:R-:W-:Y:S01]  /*0610*/  CCTL.IVALL ;  /* 0x00000000ff00798f */ /* 0x000fe20002000000 */
[----:B------:R-:W-:Y:S05]  /*0620*/  BRA `(.L_x_9) ;  /* 0x0000000000047947 */ /* 0x000fea0003800000 */
.L_x_8:
[----:B------:R-:W-:Y:S06]  /*0630*/  BAR.SYNC.DEFER_BLOCKING 0x0 ;  /* 0x0000000000007b1d */ /* 0x000fec0000010000 */
.L_x_9:
[----:B------:R-:W-:Y:S05]  /*0640*/  BRA.U UP4, `(.L_x_10) ;  /* 0x0000000104407547 */ /* 0x000fea000b800000 */
[----:B-1----:R-:W-:Y:S01]  /*0650*/  UMOV UR4, 0x400 ;  /* 0x0000040000047882 */ /* 0x002fe20000000000 */
[----:B------:R-:W-:Y:S01]  /*0660*/  UMOV UR8, 0x20 ;  /* 0x0000002000087882 */ /* 0x000fe20000000000 */
[----:B------:R-:W-:Y:S01]  /*0670*/  UMOV UR6, 0xc0 ;  /* 0x000000c000067882 */ /* 0x000fe20000000000 */
[----:B------:R-:W-:Y:S02]  /*0680*/  ULEA UR4, UR16, UR4, 0x18 ;  /* 0x0000000410047291 */ /* 0x000fe4000f8ec0ff */
[----:B------:R-:W-:-:S04]  /*0690*/  UIADD3 UR8, UPT, UPT, -UR8, 0x100000, URZ ;  /* 0x0010000008087890 */ /* 0x000fc8000fffe1ff */
[----:B------:R-:W-:Y:S02]  /*06a0*/  USHF.L.U32 UR9, UR8, 0xb, URZ ;  /* 0x0000000b08097899 */ /* 0x000fe400080006ff */
[----:B------:R-:W-:Y:S02]  /*06b0*/  USHF.L.U32 UR8, UR8, 0x1, URZ ;  /* 0x0000000108087899 */ /* 0x000fe400080006ff */
[----:B------:R-:W-:-:S04]  /*06c0*/  UIADD3 UR6, UPT, UPT, -UR6, 0x100000, URZ ;  /* 0x0010000006067890 */ /* 0x000fc8000fffe1ff */
[----:B------:R-:W-:Y:S02]  /*06d0*/  USHF.L.U32 UR7, UR6, 0xb, URZ ;  /* 0x0000000b06077899 */ /* 0x000fe400080006ff */
[----:B------:R-:W-:Y:S01]  /*06e0*/  USHF.L.U32 UR6, UR6, 0x1, URZ ;  /* 0x0000000106067899 */ /* 0x000fe200080006ff */
[----:B------:R-:W1:Y:S03]  /*06f0*/  FENCE.VIEW.ASYNC.S ;  /* 0x00000000000073c6 */ /* 0x000e660000000000 */
[----:B-1----:R2:W3:Y:S01]  /*0700*/  SYNCS.EXCH.64 URZ, [UR4+0x40], UR8 ;  /* 0x0000400804ff75b2 */ /* 0x0024e20008000100 */
[----:B------:R2:W4:Y:S07]  /*0710*/  SYNCS.EXCH.64 URZ, [UR4+0x48], UR8 ;  /* 0x0000480804ff75b2 */ /* 0x00052e0008000100 */
[----:B------:R2:W1:Y:S01]  /*0720*/  SYNCS.EXCH.64 URZ, [UR4+0x50], UR6 ;  /* 0x0000500604ff75b2 */ /* 0x0004620008000100 */
[----:B------:R2:W1:Y:S02]  /*0730*/  SYNCS.EXCH.64 URZ, [UR4+0x58], UR6 ;  /* 0x0000580604ff75b2 */ /* 0x0004640008000100 */
[----:B--2---:R-:W-:Y:S01]  /*0740*/  NOP ;  /* 0x0000000000007918 */ /* 0x004fe20000000000 */
.L_x_10:
[----:B------:R-:W-:Y:S01]  /*0750*/  NOP ;  /* 0x0000000000007918 */ /* 0x000fe20000000000 */
[----:B-1-34-:R-:W-:Y:S06]  /*0760*/  BAR.SYNC.DEFER_BLOCKING 0x0 ;  /* 0x0000000000007b1d */ /* 0x01afec0000010000 */
[----:B------:R-:W-:Y:S05]  /*0770*/  BRA.U !UP3, `(.L_x_11) ;  /* 0x000000010b087547 */ /* 0x000fea000b800000 */
[----:B------:R-:W-:Y:S01]  /*0780*/  UCGABAR_ARV ;  /* 0x00000000000079c7 */ /* 0x000fe20008000000 */
[----:B------:R-:W-:Y:S05]  /*0790*/  BRA `(.L_x_12) ;  /* 0x0000000000047947 */ /* 0x000fea0003800000 */
.L_x_11:
[----:B------:R-:W-:Y:S01]  /*07a0*/  NOP ;  /* 0x0000000000007918 */ /* 0x000fe20000000000 */
.L_x_12:
[----:B------:R-:W-:Y:S05]  /*07b0*/  BRA.U !UP3, `(.L_x_13) ;  /* 0x000000010b0c7547 */ /* 0x000fea000b800000 */
[----:B------:R-:W-:Y:S01]  /*07c0*/  UCGABAR_WAIT ;  /* 0x0000000000007dc7 */ /* 0x000fe20008000000 */
[----:B------:R-:W-:Y:S01]  /*07d0*/  CCTL.IVALL ;  /* 0x00000000ff00798f */ /* 0x000fe20002000000 */
[----:B------:R-:W-:Y:S05]  /*07e0*/  BRA `(.L_x_14) ;  /* 0x0000000000047947 */ /* 0x000fea0003800000 */
.L_x_13:
[----:B------:R-:W-:Y:S06]  /*07f0*/  BAR.SYNC.DEFER_BLOCKING 0x0 ;  /* 0x0000000000007b1d */ /* 0x000fec0000010000 */
.L_x_14:
[----:B------:R-:W-:-:S13]  /*0800*/  ISETP.NE.AND P0, PT, R82, 0x6, PT ;  /* 0x000000065200780c */ /* 0x000fda0003f05270 */
[----:B------:R-:W-:Y:S05]  /*0810*/  @P0 BRA `(.L_x_15) ;  /* 0x0000000800a00947 */ /* 0x000fea0003800000 */
[----:B------:R-:W-:Y:S01]  /*0820*/  LOP3.LUT R0, R66, 0x1f, RZ, 0xc0, !PT ;  /* 0x0000001f42007812 */ /* 0x000fe200078ec0ff */
[----:B------:R-:W1:Y:S01]  /*0830*/  LDCU.64 UR4, c[0x0][0x358] ;  /* 0x00006b00ff0477ac */ /* 0x000e620008000a00 */
[----:B------:R-:W-:Y:S02]  /*0840*/  IMAD.MOV.U32 R18, RZ, RZ, 0x7fffffff ;  /* 0x7fffffffff127424 */ /* 0x000fe400078e00ff */
[C---:B------:R-:W-:Y:S01]  /*0850*/  ISETP.GT.U32.AND P0, PT, R0.reuse, 0x7, PT ;  /* 0x000000070000780c */ /* 0x040fe20003f04070 */
[----:B------:R-:W2:Y:S01]  /*0860*/  S2UR UR16, SR_CTAID.Z ;  /* 0x00000000001079c3 */ /* 0x000ea20000002700 */
[----:B------:R-:W2:Y:S01]  /*0870*/  LDCU.64 UR6, c[0x0][0x760] ;  /* 0x0000ec00ff0677ac */ /* 0x000ea20008000a00 */
[----:B------:R-:W3:Y:S01]  /*0880*/  LDCU.U8 UR15, c[0x0][0x768] ;  /* 0x0000ed00ff0f77ac */ /* 0x000ee20008000000 */
[----:B------:R-:W4:Y:S09]  /*0890*/  LDCU.U8 UR14, c[0x0][0x769] ;  /* 0x0000ed20ff0e77ac */ /* 0x000f320008000000 */
[----:B------:R-:W5:Y:S01]  /*08a0*/  @!P0 LDC.64 R2, c[0x0][0x748] ;  /* 0x0001d200ff028b82 */ /* 0x000f620000000a00 */
[----:B------:R-:W1:Y:S01]  /*08b0*/  LDCU.64 UR12, c[0x0][0x778] ;  /* 0x0000ef00ff0c77ac */ /* 0x000e620008000a00 */
[----:B------:R-:W1:Y:S01]  /*08c0*/  LDCU.U8 UR11, c[0x0][0x780] ;  /* 0x0000f000ff0b77ac */ /* 0x000e620008000000 */
[----:B------:R-:W1:Y:S01]  /*08d0*/  LDCU.U8 UR10, c[0x0][0x781] ;  /* 0x0000f020ff0a77ac */ /* 0x000e620008000000 */
[----:B------:R-:W1:Y:S01]  /*08e0*/  LDCU UR8, c[0x0][0x770] ;  /* 0x0000ee00ff0877ac */ /* 0x000e620008000800 */
[----:B------:R-:W1:Y:S01]  /*08f0*/  LDCU.U8 UR9, c[0x0][0x774] ;  /* 0x0000ee80ff0977ac */ /* 0x000e620008000000 */
[----:B-----5:R-:W-:-:S05]  /*0900*/  @!P0 IMAD.WIDE.U32 R2, R0, 0x4, R2 ;  /* 0x0000000400028825 */ /* 0x020fca00078e0002 */
[----:B-1----:R-:W5:Y:S01]  /*0910*/  @!P0 LDG.E R18, desc[UR4][R2.64] ;  /* 0x0000000402128981 */ /* 0x002f62000c1e1900 */
[----:B--2---:R-:W-:Y:S01]  /*0920*/  UIMAD.WIDE.U32 UR4, UR16, UR7, URZ ;  /* 0x00000007100472a5 */ /* 0x004fe2000f8e00ff */
[----:B------:R-:W1:Y:S01]  /*0930*/  S2UR UR17, SR_CTAID.X ;  /* 0x00000000001179c3 */ /* 0x000e620000002500 */
[----:B------:R-:W-:Y:S01]  /*0940*/  UISETP.GT.U32.AND UP0, UPT, UR16, 0xff, UPT ;  /* 0x000000ff1000788c */ /* 0x000fe2000bf04070 */
[----:B------:R-:W-:Y:S01]  /*0950*/  HFMA2 R0, -RZ, RZ, 0, 5.9604644775390625e-08 ;  /* 0x00000001ff007431 */ /* 0x000fe200000001ff */
[----:B------:R-:W-:Y:S01]  /*0960*/  UIADD3 UR4, UPT, UPT, -UR5, UR16, URZ ;  /* 0x0000001005047290 */ /* 0x000fe2000fffe1ff */
[----:B------:R-:W-:-:S03]  /*0970*/  IMAD.MOV.U32 R10, RZ, RZ, RZ ;  /* 0x000000ffff0a7224 */ /* 0x000fc600078e00ff */
[----:B---3--:R-:W-:-:S04]  /*0980*/  USHF.R.U32.HI UR4, URZ, UR15, UR4 ;  /* 0x0000000fff047299 */ /* 0x008fc80008011604 */
[----:B------:R-:W-:-:S04]  /*0990*/  UIADD3 UR4, UPT, UPT, UR5, UR4, URZ ;  /* 0x0000000405047290 */ /* 0x000fc8000fffe0ff */
[----:B----4-:R-:W-:-:S04]  /*09a0*/  USHF.R.U32.HI UR4, URZ, UR14, UR4 ;  /* 0x0000000eff047299 */ /* 0x010fc80008011604 */
[----:B------:R-:W-:-:S04]  /*09b0*/  UIADD3 UR4, UPT, UPT, -UR4, URZ, URZ ;  /* 0x000000ff04047290 */ /* 0x000fc8000fffe1ff */
[----:B------:R-:W-:-:S04]  /*09c0*/  UIMAD UR7, UR4, UR6, UR16 ;  /* 0x00000006040772a4 */ /* 0x000fc8000f8e0210 */
[----:B------:R-:W-:Y:S01]  /*09d0*/  UIMAD.WIDE.U32 UR4, UR7, UR13, URZ ;  /* 0x0000000d070472a5 */ /* 0x000fe2000f8e00ff */
[----:B------:R-:W2:Y:S03]  /*09e0*/  LDCU UR13, c[0x0][0x76c] ;  /* 0x0000ed80ff0d77ac */ /* 0x000ea60008000800 */
[----:B------:R-:W-:-:S04]  /*09f0*/  UIADD3 UR4, UPT, UPT, UR7, -UR5, URZ ;  /* 0x8000000507047290 */ /* 0x000fc8000fffe0ff */
[----:B------:R-:W-:-:S04]  /*0a00*/  USHF.R.U32.HI UR4, URZ, UR11, UR4 ;  /* 0x0000000bff047299 */ /* 0x000fc80008011604 */
[----:B------:R-:W-:-:S04]  /*0a10*/  UIADD3 UR4, UPT, UPT, UR5, UR4, URZ ;  /* 0x0000000405047290 */ /* 0x000fc8000fffe0ff */
[----:B------:R-:W-:-:S04]  /*0a20*/  USHF.R.U32.HI UR6, URZ, UR10, UR4 ;  /* 0x0000000aff067299 */ /* 0x000fc80008011604 */
[----:B------:R-:W-:Y:S01]  /*0a30*/  UIMAD.WIDE.U32 UR4, UR6, UR8, URZ ;  /* 0x00000008060472a5 */ /* 0x000fe2000f8e00ff */
[----:B------:R-:W3:Y:S03]  /*0a40*/  LDCU.U8 UR8, c[0x0][0x775] ;  /* 0x0000eea0ff0877ac */ /* 0x000ee60008000000 */
[----:B------:R-:W-:-:S04]  /*0a50*/  UIADD3 UR4, UPT, UPT, UR6, -UR5, URZ ;  /* 0x8000000506047290 */ /* 0x000fc8000fffe0ff */
[----:B------:R-:W-:-:S04]  /*0a60*/  USHF.R.U32.HI UR4, URZ, UR9, UR4 ;  /* 0x00000009ff047299 */ /* 0x000fc80008011604 */
[----:B------:R-:W-:-:S04]  /*0a70*/  UIADD3 UR4, UPT, UPT, UR5, UR4, URZ ;  /* 0x0000000405047290 */ /* 0x000fc8000fffe0ff */
[----:B---3--:R-:W-:-:S04]  /*0a80*/  USHF.R.U32.HI UR4, URZ, UR8, UR4 ;  /* 0x00000008ff047299 */ /* 0x008fc80008011604 */
[----:B------:R-:W-:-:S04]  /*0a90*/  UIADD3 UR4, UPT, UPT, -UR4, URZ, URZ ;  /* 0x000000ff04047290 */ /* 0x000fc8000fffe1ff */
[----:B--2---:R-:W-:Y:S02]  /*0aa0*/  UIMAD UR5, UR4, UR13, UR6 ;  /* 0x0000000d040572a4 */ /* 0x004fe4000f8e0206 */
[----:B-1----:R-:W-:Y:S02]  /*0ab0*/  ULOP3.LUT UR4, UR17, 0x1, URZ, 0xc0, !UPT ;  /* 0x0000000111047892 */ /* 0x002fe4000f8ec0ff */
[----:B------:R-:W-:Y:S02]  /*0ac0*/  UIADD3 UR6, UPT, UPT, -UR6, URZ, URZ ;  /* 0x000000ff06067290 */ /* 0x000fe4000fffe1ff */
[----:B------:R-:W-:Y:S02]  /*0ad0*/  UIADD3 UR5, UPT, UPT, UR5, UR5, URZ ;  /* 0x0000000505057290 */ /* 0x000fe4000fffe0ff */
[----:B------:R-:W-:Y:S02]  /*0ae0*/  UIMAD UR6, UR6, UR12, UR7 ;  /* 0x0000000c060672a4 */ /* 0x000fe4000f8e0207 */
[----:B------:R-:W-:-:S04]  /*0af0*/  ULOP3.LUT UR5, UR5, UR4, URZ, 0xfc, !UPT ;  /* 0x0000000405057292 */ /* 0x000fc8000f8efcff */
[----:B------:R-:W-:Y:S02]  /*0b00*/  MOV R5, UR6 ;  /* 0x0000000600057c02 */ /* 0x000fe40008000f00 */
[----:B------:R-:W-:Y:S01]  /*0b10*/  IMAD.U32 R4, RZ, RZ, UR5 ;  /* 0x00000005ff047e24 */ /* 0x000fe2000f8e00ff */
[----:B-----5:R1:W2:Y:S01]  /*0b20*/  SHFL.IDX PT, R2, R18, 0x7, 0x1f ;  /* 0x00e01f0012027f89 */ /* 0x0202a200000e0000 */
[----:B------:R-:W-:Y:S05]  /*0b30*/  BRA.U UP0, `(.L_x_16) ;  /* 0x0000000500647547 */ /* 0x000fea000b800000 */
[----:B------:R-:W3:Y:S01]  /*0b40*/  LDC R0, c[0x0][0x374] ;  /* 0x0000dd00ff007b82 */ /* 0x000ee20000000800 */
[----:B--2---:R-:W-:Y:S01]  /*0b50*/  SHF.R.S32.HI R17, RZ, 0x1f, R2 ;  /* 0x0000001fff117819 */ /* 0x004fe20000011402 */
[----:B------:R-:W-:Y:S02]  /*0b60*/  IMAD.U32 R19, RZ, RZ, UR16 ;  /* 0x00000010ff137e24 */ /* 0x000fe4000f8e00ff */
[----:B------:R-:W-:Y:S01]  /*0b70*/  IMAD.MOV.U32 R6, RZ, RZ, -0x1 ;  /* 0xffffffffff067424 */ /* 0x000fe200078e00ff */
[----:B------:R-:W-:Y:S01]  /*0b80*/  LEA.HI R17, R17, R2, RZ, 0x7 ;  /* 0x0000000211117211 */ /* 0x000fe200078f38ff */
[----:B------:R-:W-:Y:S02]  /*0b90*/  IMAD.MOV.U32 R10, RZ, RZ, RZ ;  /* 0x000000ffff0a7224 */ /* 0x000fe400078e00ff */
[----:B------:R-:W3:Y:S01]  /*0ba0*/  LDC R7, c[0x0][0x370] ;  /* 0x0000dc00ff077b82 */ /* 0x000ee20000000800 */
[----:B------:R-:W-:Y:S01]  /*0bb0*/  LOP3.LUT R3, R17, 0xffffff80, RZ, 0xc0, !PT ;  /* 0xffffff8011037812 */ /* 0x000fe200078ec0ff */
[----:B------:R-:W-:-:S03]  /*0bc0*/  IMAD.MOV.U32 R15, RZ, RZ, RZ ;  /* 0x000000ffff0f7224 */ /* 0x000fc600078e00ff */
[----:B------:R-:W-:-:S03]  /*0bd0*/  ISETP.NE.AND P0, PT, R2, R3, PT ;  /* 0x000000030200720c */ /* 0x000fc60003f05270 */
[----:B------:R-:W2:Y:S01]  /*0be0*/  LDC R16, c[0x0][0x378] ;  /* 0x0000de00ff107b82 */ /* 0x000ea20000000800 */
[----:B------:R-:W-:-:S07]  /*0bf0*/  ISETP.LT.AND P0, PT, R2, RZ, P0 ;  /* 0x000000ff0200720c */ /* 0x000fce0000701270 */
[----:B------:R-:W4:Y:S08]  /*0c00*/  LDC R12, c[0x0][0x770] ;  /* 0x0001dc00ff0c7b82 */ /* 0x000f300000000800 */
[----:B------:R-:W1:Y:S01]  /*0c10*/  LDC R11, c[0x0][0x76c] ;  /* 0x0001db00ff0b7b82 */ /* 0x000e620000000800 */
[----:B---3--:R-:W-:Y:S01]  /*0c20*/  IMAD R7, R0, R7, RZ ;  /* 0x0000000700077224 */ /* 0x008fe200078e02ff */
[----:B------:R-:W-:-:S02]  /*0c30*/  SHF.R.S32.HI R0, RZ, 0x7, R17 ;  /* 0x00000007ff007819 */ /* 0x000fc40000011411 */
[----:B------:R-:W-:-:S03]  /*0c40*/  LEA.HI.SX32 R17, R17, 0xffffffff, 0x19 ;  /* 0xffffffff11117811 */ /* 0x000fc600078fcaff */
[----:B------:R-:W-:Y:S01]  /*0c50*/  @!P0 IMAD.MOV R17, RZ, RZ, R0 ;  /* 0x000000ffff118224 */ /* 0x000fe200078e0200 */
[----:B------:R-:W3:Y:S01]  /*0c60*/  LDC.64 R8, c[0x0][0x760] ;  /* 0x0001d800ff087b82 */ /* 0x000ee20000000a00 */
[----:B--2---:R-:W-:Y:S02]  /*0c70*/  IMAD R16, R7, R16, RZ ;  /* 0x0000001007107224 */ /* 0x004fe400078e02ff */
[----:B------:R-:W-:-:S03]  /*0c80*/  IMAD.MOV.U32 R0, RZ, RZ, 0x1 ;  /* 0x00000001ff007424 */ /* 0x000fc600078e00ff */
[----:B------:R-:W-:Y:S02]  /*0c90*/  LEA.HI R16, R16, R16, RZ, 0x1 ;  /* 0x0000001010107211 */ /* 0x000fe400078f08ff */
[----:B------:R-:W2:Y:S02]  /*0ca0*/  LDC.64 R2, c[0x0][0x778] ;  /* 0x0001de00ff027b82 */ /* 0x000ea40000000a00 */
[----:B----4-:R-:W-:-:S07]  /*0cb0*/  SHF.R.S32.HI R16, RZ, 0x1, R16 ;  /* 0x00000001ff107819 */ /* 0x010fce0000011410 */
.L_x_21:
[----:B------:R-:W-:-:S13]  /*0cc0*/  ISETP.GE.AND P0, PT, R4, R17, PT ;  /* 0x000000110400720c */ /* 0x000fda0003f06270 */
[----:B------:R-:W-:Y:S05]  /*0cd0*/  @P0 BRA `(.L_x_17) ;  /* 0x0000000000940947 */ /* 0x000fea0003800000 */
[----:B------:R-:W-:-:S04]  /*0ce0*/  SHF.L.U32 R7, R4, 0x7, RZ ;  /* 0x0000000704077819 */ /* 0x000fc800000006ff */
[----:B------:R-:W-:-:S13]  /*0cf0*/  ISETP.GE.AND P0, PT, R7, R15, PT ;  /* 0x0000000f0700720c */ /* 0x000fda0003f06270 */
[----:B------:R-:W-:Y:S05]  /*0d00*/  @!P0 BRA `(.L_x_18) ;  /* 0x0000000000388947 */ /* 0x000fea0003800000 */
[----:B------:R-:W-:Y:S01]  /*0d10*/  VIADD R13, R6, 0x1 ;  /* 0x00000001060d7836 */ /* 0x000fe20000000000 */
[----:B------:R-:W-:-:S04]  /*0d20*/  MOV R6, 0xffffffff ;  /* 0xffffffff00067802 */ /* 0x000fc80000000f00 */
[----:B------:R-:W-:-:S13]  /*0d30*/  ISETP.GT.U32.AND P0, PT, R13, 0x1f, PT ;  /* 0x0000001f0d00780c */ /* 0x000fda0003f04070 */
[----:B------:R-:W-:Y:S05]  /*0d40*/  @P0 BRA `(.L_x_19) ;  /* 0x0000000000240947 */ /* 0x000fea0003800000 */
[----:B------:R-:W-:Y:S01]  /*0d50*/  ISETP.GT.AND P0, PT, R18, R7, PT ;  /* 0x000000071200720c */ /* 0x000fe20003f04270 */
[----:B------:R-:W-:-:S05]  /*0d60*/  IMAD.MOV.U32 R6, RZ, RZ, -0x1 ;  /* 0xffffffffff067424 */ /* 0x000fca00078e00ff */
[----:B------:R-:W-:-:S07]  /*0d70*/  SHF.L.U32 R6, R6, R13, RZ ;  /* 0x0000000d06067219 */ /* 0x000fce00000006ff */
[----:B------:R-:W-:-:S04]  /*0d80*/  VOTE.ANY R7, PT, P0 ;  /* 0x0000000000077806 */ /* 0x000fc800000e0100 */
[----:B------:R-:W-:-:S05]  /*0d90*/  LOP3.LUT P0, R7, R7, RZ, R6, 0xa0, !PT ;  /* 0x000000ff07077212 */ /* 0x000fca000780a006 */
[----:B------:R-:W-:-:S05]  /*0da0*/  VIADD R6, R7, 0xffffffff ;  /* 0xffffffff07067836 */ /* 0x000fca0000000000 */
[----:B------:R-:W-:-:S04]  /*0db0*/  LOP3.LUT R7, R7, R6, RZ, 0xc, !PT ;  /* 0x0000000607077212 */ /* 0x000fc800078e0cff */
[----:B------:R-:W4:Y:S02]  /*0dc0*/  POPC R6, R7 ;  /* 0x0000000700067309 */ /* 0x000f240000000000 */
[----:B----4-:R-:W-:-:S07]  /*0dd0*/  SEL R6, R6, 0xffffffff, P0 ;  /* 0xffffffff06067807 */ /* 0x010fce0000000000 */
.L_x_19:
[----:B------:R4:W3:Y:S02]  /*0de0*/  SHFL.IDX PT, R15, R18, R6, 0x1f ;  /* 0x00001f06120f7589 */ /* 0x0008e400000e0000 */
.L_x_18:
[----:B------:R-:W5:Y:S01]  /*0df0*/  S2R R13, SR_CgaCtaId ;  /* 0x00000000000d7919 */ /* 0x000f620000008800 */
[----:B------:R-:W-:Y:S01]  /*0e00*/  MOV R14, 0x400 ;  /* 0x00000400000e7802 */ /* 0x000fe20000000f00 */
[----:B------:R-:W-:-:S03]  /*0e10*/  IMAD.U32 R21, R0, -0x80000000, RZ ;  /* 0x8000000000157824 */ /* 0x000fc600078e00ff */
[----:B-----5:R-:W-:-:S05]  /*0e20*/  LEA R13, R13, R14, 0x18 ;  /* 0x0000000e0d0d7211 */ /* 0x020fca00078ec0ff */
[----:B------:R-:W-:-:S04]  /*0e30*/  IMAD R14, R10, 0x8, R13 ;  /* 0x000000080a0e7824 */ /* 0x000fc800078e020d */
[----:B------:R-:W5:Y:S02]  /*0e40*/  SYNCS.PHASECHK.TRANS64.TRYWAIT P0, [R14+URZ+0x50], R21 ;  /* 0x000050150e0075a7 */ /* 0x000f6400080011ff */
[----:B-----5:R-:W-:Y:S05]  /*0e50*/  @!P0 BRA `(.L_x_20) ;  /* 0x0000004000c88947 */ /* 0x020fea0003800000 */
.L_x_70:
[----:B------:R-:W-:Y:S01]  /*0e60*/  ELECT P0, URZ, PT ;  /* 0x0000000000ff782f */ /* 0x000fe20003800000 */
[----:B------:R-:W-:-:S12]  /*0e70*/  IMAD.MOV.U32 R7, RZ, RZ, 0x1 ;  /* 0x00000001ff077424 */ /* 0x000fd800078e00ff */
[C---:B------:R-:W-:Y:S02]  /*0e80*/  @P0 IMAD R13, R10.reuse, 0x10, R13 ;  /* 0x000000100a0d0824 */ /* 0x040fe400078e020d */
[----:B------:R-:W-:-:S03]  /*0e90*/  VIADD R10, R10, 0x1 ;  /* 0x000000010a0a7836 */ /* 0x000fc60000000000 */
[----:B------:R4:W-:Y:S02]  /*0ea0*/  @P0 STS.128 [R13+0x2d410], R4 ;  /* 0x02d410040d000388 */ /* 0x0009e40000000c00 */
[----:B------:R-:W-:Y:S01]  /*0eb0*/  ISETP.NE.AND P0, PT, R10, 0x2, PT ;  /* 0x000000020a00780c */ /* 0x000fe20003f05270 */
[----:B------:R5:W-:Y:S06]  /*0ec0*/  MEMBAR.ALL.CTA ;  /* 0x0000000000007992 */ /* 0x000bec0000008000 */
[----:B-----5:R-:W5:Y:S01]  /*0ed0*/  FENCE.VIEW.ASYNC.S ;  /* 0x00000000000073c6 */ /* 0x020f620000000000 */
[----:B----4-:R-:W-:-:S02]  /*0ee0*/  SEL R21, RZ, 0x1, P0 ;  /* 0x00000001ff157807 */ /* 0x010fc40000000000 */
[----:B------:R-:W-:Y:S02]  /*0ef0*/  SEL R10, R10, RZ, P0 ;  /* 0x000000ff0a0a7207 */ /* 0x000fe40000000000 */
[----:B------:R-:W-:Y:S01]  /*0f00*/  LOP3.LUT R0, R0, R21, RZ, 0x3c, !PT ;  /* 0x0000001500007212 */ /* 0x000fe200078e3cff */
[----:B-----5:R-:W-:Y:S06]  /*0f10*/  BAR.SYNC.DEFER_BLOCKING 0x4, 0x20 ;  /* 0x0100800000007b1d */ /* 0x020fec0000010000 */
[----:B------:R4:W-:Y:S02]  /*0f20*/  SYNCS.ARRIVE.TRANS64.ART0 RZ, [R14+URZ+0x40], R7 ;  /* 0x000040070eff79a7 */ /* 0x0009e400085000ff */
.L_x_17:
[----:B------:R-:W-:-:S04]  /*0f30*/  IMAD.IADD R19, R16, 0x1, R19 ;  /* 0x0000000110137824 */ /* 0x000fc800078e0213 */
[C---:B---3--:R-:W-:Y:S01]  /*0f40*/  IMAD.HI.U32 R5, R19.reuse, R9, RZ ;  /* 0x0000000913057227 */ /* 0x048fe200078e00ff */
[----:B------:R-:W-:-:S04]  /*0f50*/  ISETP.GE.AND P0, PT, R19, 0x100, PT ;  /* 0x000001001300780c */ /* 0x000fc80003f06270 */
[----:B------:R-:W-:-:S04]  /*0f60*/  IADD3 R4, PT, PT, R19, -R5, RZ ;  /* 0x8000000513047210 */ /* 0x000fc80007ffe0ff */
[----:B------:R-:W-:-:S05]  /*0f70*/  SHF.R.U32.HI R4, RZ, UR15, R4 ;  /* 0x0000000fff047c19 */ /* 0x000fca0008011604 */
[----:B------:R-:W-:-:S05]  /*0f80*/  IMAD.IADD R4, R5, 0x1, R4 ;  /* 0x0000000105047824 */ /* 0x000fca00078e0204 */
[----:B----4-:R-:W-:-:S04]  /*0f90*/  SHF.R.U32.HI R14, RZ, UR14, R4 ;  /* 0x0000000eff0e7c19 */ /* 0x010fc80008011604 */
[----:B------:R-:W-:-:S05]  /*0fa0*/  IADD3 R14, PT, PT, -R14, RZ, RZ ;  /* 0x000000ff0e0e7210 */ /* 0x000fca0007ffe1ff */
[----:B------:R-:W-:-:S04]  /*0fb0*/  IMAD R14, R8, R14, R19 ;  /* 0x0000000e080e7224 */ /* 0x000fc800078e0213 */
[----:B--2---:R-:W-:-:S04]  /*0fc0*/  IMAD.HI.U32 R5, R14, R3, RZ ;  /* 0x000000030e057227 */ /* 0x004fc800078e00ff */
[----:B------:R-:W-:-:S05]  /*0fd0*/  IMAD.IADD R4, R14, 0x1, -R5 ;  /* 0x000000010e047824 */ /* 0x000fca00078e0a05 */
[----:B------:R-:W-:-:S04]  /*0fe0*/  SHF.R.U32.HI R4, RZ, UR11, R4 ;  /* 0x0000000bff047c19 */ /* 0x000fc80008011604 */
[----:B------:R-:W-:-:S04]  /*0ff0*/  IADD3 R5, PT, PT, R5, R4, RZ ;  /* 0x0000000405057210 */ /* 0x000fc80007ffe0ff */
[----:B------:R-:W-:-:S05]  /*1000*/  SHF.R.U32.HI R5, RZ, UR10, R5 ;  /* 0x0000000aff057c19 */ /* 0x000fca0008011605 */
[----:B------:R-:W-:-:S04]  /*1010*/  IMAD.HI.U32 R7, R5, R12, RZ ;  /* 0x0000000c05077227 */ /* 0x000fc800078e00ff */
[----:B------:R-:W-:-:S05]  /*1020*/  IMAD.IADD R4, R5, 0x1, -R7 ;  /* 0x0000000105047824 */ /* 0x000fca00078e0a07 */
[----:B------:R-:W-:-:S04]  /*1030*/  SHF.R.U32.HI R4, RZ, UR9, R4 ;  /* 0x00000009ff047c19 */ /* 0x000fc80008011604 */
[----:B------:R-:W-:-:S04]  /*1040*/  IADD3 R4, PT, PT, R7, R4, RZ ;  /* 0x0000000407047210 */ /* 0x000fc80007ffe0ff */
[----:B------:R-:W-:-:S05]  /*1050*/  SHF.R.U32.HI R4, RZ, UR8, R4 ;  /* 0x00000008ff047c19 */ /* 0x000fca0008011604 */
[----:B------:R-:W-:-:S04]  /*1060*/  IMAD.MOV R4, RZ, RZ, -R4 ;  /* 0x000000ffff047224 */ /* 0x000fc800078e0a04 */
[----:B-1----:R-:W-:Y:S01]  /*1070*/  IMAD R4, R11, R4, R5 ;  /* 0x000000040b047224 */ /* 0x002fe200078e0205 */
[----:B------:R-:W-:-:S03]  /*1080*/  IADD3 R5, PT, PT, -R5, RZ, RZ ;  /* 0x000000ff05057210 */ /* 0x000fc60007ffe1ff */
[----:B------:R-:W-:Y:S02]  /*1090*/  IMAD.IADD R4, R4, 0x1, R4 ;  /* 0x0000000104047824 */ /* 0x000fe400078e0204 */
[----:B------:R-:W-:-:S03]  /*10a0*/  IMAD R5, R2, R5, R14 ;  /* 0x0000000502057224 */ /* 0x000fc600078e020e */
[----:B------:R-:W-:Y:S01]  /*10b0*/  LOP3.LUT R4, R4, UR4, RZ, 0xfc, !PT ;  /* 0x0000000404047c12 */ /* 0x000fe2000f8efcff */
[----:B------:R-:W-:Y:S06]  /*10c0*/  @!P0 BRA `(.L_x_21) ;  /* 0xfffffff800fc8947 */ /* 0x000fec000383ffff */
.L_x_16:
[----:B------:R-:W3:Y:S01]  /*10d0*/  S2UR UR16, SR_CgaCtaId ;  /* 0x00000000001079c3 */ /* 0x000ee20000008800 */
[----:B------:R-:W-:Y:S01]  /*10e0*/  UMOV UR4, 0x400 ;  /* 0x0000040000047882 */ /* 0x000fe20000000000 */
[----:B------:R-:W-:Y:S01]  /*10f0*/  IMAD.U32 R6, R0, -0x80000000, RZ ;  /* 0x8000000000067824 */ /* 0x000fe200078e00ff */
[C---:B------:R-:W-:Y:S01]  /*1100*/  ISETP.NE.AND P0, PT, R10.reuse, 0x1, PT ;  /* 0x000000010a00780c */ /* 0x040fe20003f05270 */
[----:B------:R-:W-:-:S05]  /*1110*/  VIADD R3, R10, 0x2 ;  /* 0x000000020a037836 */ /* 0x000fca0000000000 */
[----:B------:R-:W-:Y:S01]  /*1120*/  SEL R3, R3, 0x1, P0 ;  /* 0x0000000103037807 */ /* 0x000fe20000000000 */
[----:B---3--:R-:W-:-:S06]  /*1130*/  ULEA UR4, UR16, UR4, 0x18 ;  /* 0x0000000410047291 */ /* 0x008fcc000f8ec0ff */
[----:B--2---:R-:W-:-:S04]  /*1140*/  LEA R2, R10, UR4, 0x3 ;  /* 0x000000040a027c11 */ /* 0x004fc8000f8e18ff */
[----:B------:R-:W2:Y:S02]  /*1150*/  SYNCS.PHASECHK.TRANS64.TRYWAIT P1, [R2+URZ+0x50], R6 ;  /* 0x00005006020075a7 */ /* 0x000ea400080211ff */
[----:B--2---:R-:W-:Y:S05]  /*1160*/  @!P1 BRA `(.L_x_22) ;  /* 0x00000040001c9947 */ /* 0x004fea0003800000 */
.L_x_72:
[----:B------:R-:W-:Y:S02]  /*1170*/  ELECT P2, URZ, PT ;  /* 0x0000000000ff782f */ /* 0x000fe40003840000 */
[C---:B------:R-:W-:Y:S01]  /*1180*/  ISETP.NE.AND P0, PT, R3.reuse, 0x2, PT ;  /* 0x000000020300780c */ /* 0x040fe20003f05270 */
[----:B--2---:R-:W-:Y:S02]  /*1190*/  IMAD.MOV.U32 R7, RZ, RZ, RZ ;  /* 0x000000ffff077224 */ /* 0x004fe400078e00ff */
[----:B------:R-:W-:Y:S01]  /*11a0*/  IMAD.MOV.U32 R11, RZ, RZ, 0x1 ;  /* 0x00000001ff0b7424 */ /* 0x000fe200078e00ff */
[----:B------:R-:W-:Y:S02]  /*11b0*/  ISETP.EQ.XOR P1, PT, R10, 0x1, !P0 ;  /* 0x000000010a00780c */ /* 0x000fe40004722a70 */
[----:B------:R-:W-:Y:S02]  /*11c0*/  SEL R3, R3, RZ, P0 ;  /* 0x000000ff03037207 */ /* 0x000fe40000000000 */
[----:B------:R-:W-:-:S02]  /*11d0*/  SEL R9, RZ, 0x1, !P1 ;  /* 0x00000001ff097807 */ /* 0x000fc40004800000 */
[----:B------:R-:W-:Y:S02]  /*11e0*/  LEA R3, R3, UR4, 0x3 ;  /* 0x0000000403037c11 */ /* 0x000fe4000f8e18ff */
[----:B------:R-:W-:Y:S01]  /*11f0*/  @P2 LEA R10, R10, UR4, 0x4 ;  /* 0x000000040a0a2c11 */ /* 0x000fe2000f8e20ff */
[----:B------:R-:W-:Y:S01]  /*1200*/  @P2 IMAD.MOV.U32 R6, RZ, RZ, -0x1 ;  /* 0xffffffffff062424 */ /* 0x000fe200078e00ff */
[----:B------:R-:W-:-:S04]  /*1210*/  LOP3.LUT R9, R0, R9, RZ, 0x3c, !PT ;  /* 0x0000000900097212 */ /* 0x000fc800078e3cff */
[----:B------:R2:W-:Y:S01]  /*1220*/  @P2 STS.128 [R10+0x2d410], R4 ;  /* 0x02d410040a002388 */ /* 0x0005e20000000c00 */
[----:B------:R-:W-:Y:S01]  /*1230*/  IMAD.U32 R8, R9, -0x80000000, RZ ;  /* 0x8000000009087824 */ /* 0x000fe200078e00ff */
[----:B------:R3:W-:Y:S06]  /*1240*/  MEMBAR.ALL.CTA ;  /* 0x0000000000007992 */ /* 0x0007ec0000008000 */
[----:B---3--:R-:W3:Y:S02]  /*1250*/  FENCE.VIEW.ASYNC.S ;  /* 0x00000000000073c6 */ /* 0x008ee40000000000 */
[----:B---3--:R-:W-:Y:S06]  /*1260*/  BAR.SYNC.DEFER_BLOCKING 0x4, 0x20 ;  /* 0x0100800000007b1d */ /* 0x008fec0000010000 */
[----:B------:R2:W-:Y:S01]  /*1270*/  SYNCS.ARRIVE.TRANS64.ART0 RZ, [R2+URZ+0x40], R11 ;  /* 0x0000400b02ff79a7 */ /* 0x0005e200085000ff */
[----:B------:R-:W3:Y:S02]  /*1280*/  SYNCS.PHASECHK.TRANS64.TRYWAIT P0, [R3+URZ+0x50], R8 ;  /* 0x00005008030075a7 */ /* 0x000ee400080011ff */
[----:B--23--:R-:W-:Y:S05]  /*1290*/  @!P0 BRA `(.L_x_23) ;  /* 0x0000003c00e88947 */ /* 0x00cfea0003800000 */
.L_x_15:
[----:B------:R-:W-:-:S13]  /*12a0*/  ISETP.NE.AND P0, PT, R82, 0x5, PT ;  /* 0x000000055200780c */ /* 0x000fda0003f05270 */
[----:B------:R-:W-:Y:S05]  /*12b0*/  @P0 BRA `(.L_x_24) ;  /* 0x0000000400f80947 */ /* 0x000fea0003800000 */
[----:B------:R-:W-:Y:S02]  /*12c0*/  UMOV UR6, 0x400 ;  /* 0x0000040000067882 */ /* 0x000fe40000000000 */
[----:B------:R-:W-:-:S09]  /*12d0*/  ULEA UR6, UR16, UR6, 0x18 ;  /* 0x0000000610067291 */ /* 0x000fd2000f8ec0ff */
[----:B------:R-:W3:Y:S02]  /*12e0*/  SYNCS.PHASECHK.TRANS64.TRYWAIT P0, [UR6+0x40], RZ ;  /* 0x000040ffff0075a7 */ /* 0x000ee40008001106 */
[----:B---3--:R-:W-:Y:S05]  /*12f0*/  @!P0 BRA `(.L_x_25) ;  /* 0x0000003c00e88947 */ /* 0x008fea0003800000 */
.L_x_75:
[----:B------:R-:W4:Y:S01]  /*1300*/  LDS.128 R4, [UR6+0x2d410] ;  /* 0x02d41006ff047984 */ /* 0x000f220008000c00 */
[----:B---3--:R-:W-:Y:S01]  /*1310*/  HFMA2 R0, -RZ, RZ, 0, 5.9604644775390625e-08 ;  /* 0x00000001ff007431 */ /* 0x008fe200000001ff */
[----:B------:R-:W-:Y:S01]  /*1320*/  UMOV UR14, 0x1 ;  /* 0x00000001000e7882 */ /* 0x000fe20000000000 */
[----:B------:R-:W-:Y:S01]  /*1330*/  UMOV UR4, URZ ;  /* 0x000000ff00047c82 */ /* 0x000fe20008000000 */
[----:B------:R3:W-:Y:S06]  /*1340*/  MEMBAR.ALL.CTA ;  /* 0x0000000000007992 */ /* 0x0007ec0000008000 */
[----:B---3--:R-:W3:Y:S02]  /*1350*/  FENCE.VIEW.ASYNC.S ;  /* 0x00000000000073c6 */ /* 0x008ee40000000000 */
[----:B---3--:R3:W-:Y:S01]  /*1360*/  SYNCS.ARRIVE.TRANS64.ART0 RZ, [UR6+0x50], R0 ;  /* 0x00005000ffff79a7 */ /* 0x0087e20008500006 */
[----:B----4-:R-:W-:-:S13]  /*1370*/  ISETP.NE.AND P0, PT, R7, 0x1, PT ;  /* 0x000000010700780c */ /* 0x010fda0003f05270 */
[----:B---3--:R-:W-:Y:S05]  /*1380*/  @P0 BRA `(.L_x_26) ;  /* 0x0000000400840947 */ /* 0x008fea0003800000 */
[----:B------:R-:W3:Y:S01]  /*1390*/  LDCU.64 UR4, c[0x0][0x348] ;  /* 0x00006900ff0477ac */ /* 0x000ee20008000a00 */
[----:B------:R-:W-:Y:S01]  /*13a0*/  R2UR UR12, R5 ;  /* 0x00000000050c72ca */ /* 0x000fe200000e0000 */
[----:B------:R-:W-:Y:S01]  /*13b0*/  IMAD.MOV.U32 R8, RZ, RZ, 0x1 ;  /* 0x00000001ff087424 */ /* 0x000fe200078e00ff */
[----:B------:R-:W-:Y:S01]  /*13c0*/  R2UR UR20, R4 ;  /* 0x00000000041472ca */ /* 0x000fe200000e0000 */
[----:B------:R-:W-:Y:S01]  /*13d0*/  IMAD.MOV.U32 R2, RZ, RZ, RZ ;  /* 0x000000ffff027224 */ /* 0x000fe200078e00ff */
[----:B------:R-:W-:Y:S01]  /*13e0*/  R2UR UR28, R6 ;  /* 0x00000000061c72ca */ /* 0x000fe200000e0000 */
[----:B------:R-:W-:Y:S01]  /*13f0*/  UMOV UR14, 0x1 ;  /* 0x00000001000e7882 */ /* 0x000fe20000000000 */
[----:B------:R-:W-:Y:S01]  /*1400*/  UMOV UR18, URZ ;  /* 0x000000ff00127c82 */ /* 0x000fe20008000000 */
[----:B------:R-:W-:Y:S01]  /*1410*/  UMOV UR10, URZ ;  /* 0x000000ff000a7c82 */ /* 0x000fe20008000000 */
[----:B---3--:R-:W-:Y:S02]  /*1420*/  UIADD3 UR38, UP3, UPT, UR4, 0x40, URZ ;  /* 0x0000004004267890 */ /* 0x008fe4000ff7e0ff */
[----:B------:R-:W-:-:S02]  /*1430*/  UIADD3 UR36, UP2, UPT, UR4, 0xc0, URZ ;  /* 0x000000c004247890 */ /* 0x000fc4000ff5e0ff */
[----:B------:R-:W-:Y:S02]  /*1440*/  UIADD3 UR30, UP1, UPT, UR4, 0x140, URZ ;  /* 0x00000140041e7890 */ /* 0x000fe4000ff3e0ff */
[----:B------:R-:W-:Y:S02]  /*1450*/  UIADD3 UR22, UP0, UPT, UR4, 0x1c0, URZ ;  /* 0x000001c004167890 */ /* 0x000fe4000ff1e0ff */
[----:B------:R-:W-:Y:S02]  /*1460*/  UIADD3.X UR39, UPT, UPT, URZ, UR5, URZ, UP3, !UPT ;  /* 0x00000005ff277290 */ /* 0x000fe40009ffe4ff */
[----:B------:R-:W-:Y:S02]  /*1470*/  UIADD3.X UR37, UPT, UPT, URZ, UR5, URZ, UP2, !UPT ;  /* 0x00000005ff257290 */ /* 0x000fe400097fe4ff */
[----:B------:R-:W-:Y:S02]  /*1480*/  UIADD3.X UR31, UPT, UPT, URZ, UR5, URZ, UP1, !UPT ;  /* 0x00000005ff1f7290 */ /* 0x000fe40008ffe4ff */
[----:B------:R-:W-:Y:S01]  /*1490*/  UIADD3.X UR23, UPT, UPT, URZ, UR5, URZ, UP0, !UPT ;  /* 0x00000005ff177290 */ /* 0x000fe200087fe4ff */
[----:B------:R-:W-:-:S11]  /*14a0*/  UMOV UR4, URZ ;  /* 0x000000ff00047c82 */ /* 0x000fd60008000000 */
.L_x_31:
[----:B------:R-:W-:Y:S01]  /*14b0*/  USHF.L.U32 UR5, UR14, 0x1f, URZ ;  /* 0x0000001f0e057899 */ /* 0x000fe200080006ff */
[----:B------:R-:W-:Y:S01]  /*14c0*/  HFMA2 R4, -RZ, RZ, 0, -128 ;  /* 0x0000d800ff047431 */ /* 0x000fe200000001ff */
[----:B------:R-:W-:Y:S02]  /*14d0*/  ULEA UR7, UR4, UR6, 0x3 ;  /* 0x0000000604077291 */ /* 0x000fe4000f8e18ff */
[----:B------:R-:W-:Y:S02]  /*14e0*/  ULEA UR27, UR12, UR53, 0x1 ;  /* 0x000000350c1b7291 */ /* 0x000fe4000f8e08ff */
[----:B--2---:R-:W-:Y:S01]  /*14f0*/  MOV R3, UR5 ;  /* 0x0000000500037c02 */ /* 0x004fe20008000f00 */
[----:B------:R-:W-:Y:S02]  /*1500*/  USHF.L.U32 UR35, UR20, 0x7, URZ ;  /* 0x0000000714237899 */ /* 0x000fe400080006ff */
[----:B------:R-:W-:Y:S02]  /*1510*/  UIADD3 UR12, UPT, UPT, UR53, UR12, UR12 ;  /* 0x0000000c350c7290 */ /* 0x000fe4000fffe00c */
[----:B------:R2:W3:Y:S01]  /*1520*/  SYNCS.PHASECHK.TRANS64.TRYWAIT P2, [UR7+0x18], R3 ;  /* 0x00001803ff0075a7 */ /* 0x0004e20008041107 */
[----:B------:R-:W-:Y:S01]  /*1530*/  USHF.L.U32 UR27, UR27, 0x7, URZ ;  /* 0x000000071b1b7899 */ /* 0x000fe200080006ff */
[----:B------:R-:W-:-:S11]  /*1540*/  UMOV UR7, URZ ;  /* 0x000000ff00077c82 */ /* 0x000fd60008000000 */
.L_x_29:
[----:B----4-:R-:W-:Y:S02]  /*1550*/  USHF.L.U32 UR11, UR4, 0x10, URZ ;  /* 0x00000010040b7899 */ /* 0x010fe400080006ff */
[----:B------:R-:W-:Y:S02]  /*1560*/  UIADD3 UR5, UPT, UPT, UR4, 0x1, URZ ;  /* 0x0000000104057890 */ /* 0x000fe4000fffe0ff */
[----:B------:R-:W-:Y:S02]  /*1570*/  USHF.L.U32 UR8, UR4, 0xf, URZ ;  /* 0x0000000f04087899 */ /* 0x000fe400080006ff */
[----:B------:R-:W-:Y:S02]  /*1580*/  ULEA UR9, UR4, UR53, 0x1 ;  /* 0x0000003504097291 */ /* 0x000fe4000f8e08ff */
[----:B------:R-:W-:Y:S02]  /*1590*/  USHF.L.U32 UR34, UR7, 0x8, URZ ;  /* 0x0000000807227899 */ /* 0x000fe400080006ff */
[----:B------:R-:W-:-:S02]  /*15a0*/  ULEA UR33, UR4, UR6, 0x3 ;  /* 0x0000000604217291 */ /* 0x000fc4000f8e18ff */
[----:B------:R-:W-:Y:S02]  /*15b0*/  USHF.R.S32.HI UR11, URZ, 0x1, UR11 ;  /* 0x00000001ff0b7899 */ /* 0x000fe4000801140b */
[----:B------:R-:W-:Y:S02]  /*15c0*/  UISETP.NE.AND UP0, UPT, UR5, 0x3, UPT ;  /* 0x000000030500788c */ /* 0x000fe4000bf05270 */
[----:B------:R-:W-:Y:S02]  /*15d0*/  ULEA UR16, UR4, UR6, 0xb ;  /* 0x0000000604107291 */ /* 0x000fe4000f8e58ff */
[----:B------:R-:W-:Y:S02]  /*15e0*/  ULEA.HI.SX32 UR8, UR8, UR6, 0x1f ;  /* 0x0000000608087291 */ /* 0x000fe4000f8ffaff */
[----:B------:R-:W-:Y:S02]  /*15f0*/  ULEA UR24, UR53, UR11, 0xe ;  /* 0x0000000b35187291 */ /* 0x000fe4000f8e70ff */
[----:B------:R-:W-:-:S02]  /*1600*/  ULEA UR15, UR9, UR6, 0xb ;  /* 0x00000006090f7291 */ /* 0x000fc4000f8e58ff */
[----:B------:R-:W-:Y:S02]  /*1610*/  USEL UR4, UR5, URZ, UP0 ;  /* 0x000000ff05047287 */ /* 0x000fe40008000000 */
[----:B------:R-:W-:Y:S01]  /*1620*/  USEL UR11, URZ, 0x1, UP0 ;  /* 0x00000001ff0b7887 */ /* 0x000fe20008000000 */
[----:B------:R-:W-:Y:S01]  /*1630*/  UMOV UR21, 0x30000 ;  /* 0x0003000000157882 */ /* 0x000fe20000000000 */
[----:B------:R-:W-:Y:S02]  /*1640*/  USHF.L.U32 UR19, UR7, 0x2, URZ ;  /* 0x0000000207137899 */ /* 0x000fe400080006ff */
[----:B------:R-:W-:Y:S02]  /*1650*/  UIADD3 UR16, UPT, UPT, UR16, 0x28c00, URZ ;  /* 0x00028c0010107890 */ /* 0x000fe4000fffe0ff */
[----:B------:R-:W-:Y:S02]  /*1660*/  UIADD3 UR32, UPT, UPT, UR8, 0x4c00, URZ ;  /* 0x00004c0008207890 */ /* 0x000fe4000fffe0ff */
[----:B------:R-:W-:Y:S01]  /*1670*/  UISETP.GT.U32.AND UP0, UPT, UR7, 0xe, UPT ;  /* 0x0000000e0700788c */ /* 0x000fe2000bf04070 */
[----:B------:R-:W-:Y:S01]  /*1680*/  UMOV UR13, UR28 ;  /* 0x0000001c000d7c82 */ /* 0x000fe20008000000 */
[----:B------:R-:W-:Y:S01]  /*1690*/  UMOV UR25, UR33 ;  /* 0x0000002100197c82 */ /* 0x000fe20008000000 */
[----:B------:R-:W-:Y:S01]  /*16a0*/  UMOV UR26, UR34 ;  /* 0x00000022001a7c82 */ /* 0x000fe20008000000 */
[----:B------:R-:W-:Y:S01]  /*16b0*/  UMOV UR17, UR33 ;  /* 0x0000002100117c82 */ /* 0x000fe20008000000 */
[----:B------:R-:W-:Y:S01]  /*16c0*/  UMOV UR9, UR33 ;  /* 0x0000002100097c82 */ /* 0x000fe20008000000 */
[----:B--23--:R-:W-:Y:S05]  /*16d0*/  @P2 BRA `(.L_x_27) ;  /* 0x0000000000102947 */ /* 0x00cfea0003800000 */
[----:B------:R-:W-:-:S06]  /*16e0*/  USHF.L.U32 UR5, UR14, 0x1f, URZ ;  /* 0x0000001f0e057899 */ /* 0x000fcc00080006ff */
[----:B--2---:R-:W-:-:S04]  /*16f0*/  MOV R3, UR5 ;  /* 0x0000000500037c02 */ /* 0x004fc80008000f00 */
[----:B------:R-:W2:Y:S02]  /*1700*/  SYNCS.PHASECHK.TRANS64.TRYWAIT P0, [UR33+0x18], R3 ;  /* 0x00001803ff0075a7 */ /* 0x000ea40008001121 */
[----:B--2---:R-:W-:Y:S05]  /*1710*/  @!P0 BRA `(.L_x_28) ;  /* 0x0000003800f88947 */ /* 0x004fea0003800000 */
.L_x_27:
[----:B------:R-:W-:Y:S02]  /*1720*/  ELECT P1, URZ, PT ;  /* 0x0000000000ff782f */ /* 0x000fe40003820000 */
[----:B------:R-:W-:Y:S01]  /*1730*/  PLOP3.LUT P0, PT, PT, PT, UP0, 0x80, 0x8 ;  /* 0x000000000008781c */ /* 0x000fe20003f0f008 */
[----:B------:R-:W-:Y:S01]  /*1740*/  UIADD3 UR24, UPT, UPT, UR6, UR24, URZ ;  /* 0x0000001806187290 */ /* 0x000fe2000fffe0ff */
[----:B------:R-:W-:Y:S01]  /*1750*/  PLOP3.LUT P2, PT, PT, PT, PT, 0x80, 0x8 ;  /* 0x000000000008781c */ /* 0x000fe20003f4f070 */
[----:B------:R-:W-:Y:S02]  /*1760*/  ULOP3.LUT UR14, UR14, UR11, URZ, 0x3c, !UPT ;  /* 0x0000000b0e0e7292 */ /* 0x000fe4000f8e3cff */
[----:B------:R-:W-:Y:S02]  /*1770*/  UIADD3 UR24, UPT, UPT, UR24, 0x10c00, URZ ;  /* 0x00010c0018187890 */ /* 0x000fe4000fffe0ff */
[----:B------:R-:W-:Y:S02]  /*1780*/  UIADD3 UR8, UPT, UPT, UR15, 0x2a400, URZ ;  /* 0x0002a4000f087890 */ /* 0x000fe4000fffe0ff */
[----:B------:R-:W-:-:S02]  /*1790*/  @!UP0 USHF.L.U32 UR5, UR14, 0x1f, URZ ;  /* 0x0000001f0e058899 */ /* 0x000fc400080006ff */
[----:B------:R-:W-:Y:S01]  /*17a0*/  @!UP0 ULEA UR15, UR4, UR6, 0x3 ;  /* 0x00000006040f8291 */ /* 0x000fe2000f8e18ff */
[----:B------:R4:W-:Y:S01]  /*17b0*/  @P1 SYNCS.ARRIVE.TRANS64 RZ, [UR33], R4 ;  /* 0x00000004ffff19a7 */ /* 0x0009e20008000021 */
[----:B------:R4:W-:Y:S01]  /*17c0*/  UTMALDG.2D [UR32], [UR38], desc[URZ] ;  /* 0x0000ff20260075b4 */ /* 0x0009e20008009000 */
[----:B------:R-:W-:Y:S01]  /*17d0*/  UMOV UR11, UR19 ;  /* 0x00000013000b7c82 */ /* 0x000fe20008000000 */
[----:B--2---:R-:W-:Y:S01]  /*17e0*/  IMAD.U32 R3, RZ, RZ, UR5 ;  /* 0x00000005ff037e24 */ /* 0x004fe2000f8e00ff */
[----:B------:R-:W-:-:S04]  /*17f0*/  UIADD3 UR5, UPT, UPT, UR7, 0x1, URZ ;  /* 0x0000000107057890 */ /* 0x000fc8000fffe0ff */
[----:B------:R-:W-:Y:S01]  /*1800*/  UISETP.NE.AND UP0, UPT, UR5, 0x10, UPT ;  /* 0x000000100500788c */ /* 0x000fe2000bf05270 */
[----:B------:R4:W-:Y:S02]  /*1810*/  UTMALDG.3D.MULTICAST [UR24], [UR36], UR21, desc[URZ] ;  /* 0x0000ff18240073b4 */ /* 0x0009e40008011815 */
[----:B------:R-:W-:Y:S01]  /*1820*/  UMOV UR7, UR5 ;  /* 0x0000000500077c82 */ /* 0x000fe20008000000 */
[----:B------:R4:W-:Y:S01]  /*1830*/  UTMALDG.3D [UR16], [UR30], desc[URZ] ;  /* 0x0000ff101e0075b4 */ /* 0x0009e20008011000 */
[----:B------:R4:W-:Y:S01]  /*1840*/  UTMALDG.4D.MULTICAST [UR8], [UR22], UR21, desc[URZ] ;  /* 0x0000ff08160073b4 */ /* 0x0009e20008019815 */
[----:B------:R4:W2:Y:S03]  /*1850*/  @!P0 SYNCS.PHASECHK.TRANS64.TRYWAIT P2, [UR15+0x18], R3 ;  /* 0x00001803ff0085a7 */ /* 0x0008a6000804110f */
[----:B------:R-:W-:Y:S05]  /*1860*/  BRA.U UP0, `(.L_x_29) ;  /* 0xfffffffd00387547 */ /* 0x000fea000b83ffff */
[----:B----4-:R-:W-:Y:S02]  /*1870*/  LEA R3, R8, UR6, 0x3 ;  /* 0x0000000608037c11 */ /* 0x010fe4000f8e18ff */
[----:B------:R-:W-:-:S04]  /*1880*/  SHF.L.U32 R4, R2, 0x1f, RZ ;  /* 0x0000001f02047819 */ /* 0x000fc800000006ff */
[----:B------:R-:W3:Y:S02]  /*1890*/  SYNCS.PHASECHK.TRANS64.TRYWAIT P0, [R3+URZ+0x40], R4 ;  /* 0x00004004030075a7 */ /* 0x000ee400080011ff */
[----:B---3--:R-:W-:Y:S05]  /*18a0*/  @!P0 BRA `(.L_x_30) ;  /* 0x0000003800b48947 */ /* 0x008fea0003800000 */
.L_x_78:
[C---:B------:R-:W-:Y:S01]  /*18b0*/  LEA R4, R8.reuse, UR6, 0x4 ;  /* 0x0000000608047c11 */ /* 0x040fe2000f8e20ff */
[----:B------:R-:W-:-:S05]  /*18c0*/  VIADD R8, R8, 0x1 ;  /* 0x0000000108087836 */ /* 0x000fca0000000000 */
[----:B---3--:R-:W3:Y:S01]  /*18d0*/  LDS.128 R4, [R4+0x2d410] ;  /* 0x02d4100004047984 */ /* 0x008ee20000000c00 */
[C---:B------:R-:W-:Y:S01]  /*18e0*/  ISETP.NE.AND P1, PT, R8.reuse, 0x2, PT ;  /* 0x000000020800780c */ /* 0x040fe20003f25270 */
[----:B------:R4:W-:Y:S06]  /*18f0*/  MEMBAR.ALL.CTA ;  /* 0x0000000000007992 */ /* 0x0009ec0000008000 */
[----:B----4-:R-:W4:Y:S01]  /*1900*/  FENCE.VIEW.ASYNC.S ;  /* 0x00000000000073c6 */ /* 0x010f220000000000 */
[----:B------:R-:W-:Y:S01]  /*1910*/  SEL R8, R8, RZ, P1 ;  /* 0x000000ff08087207 */ /* 0x000fe20000800000 */
[----:B----4-:R4:W-:Y:S01]  /*1920*/  SYNCS.ARRIVE.TRANS64.ART0 RZ, [R3+URZ+0x50], R0 ;  /* 0x0000500003ff79a7 */ /* 0x0109e200085000ff */
[----:B---3--:R-:W-:-:S02]  /*1930*/  ISETP.NE.AND P0, PT, R7, 0x1, PT ;  /* 0x000000010700780c */ /* 0x008fc40003f05270 */
[----:B------:R-:W-:Y:S02]  /*1940*/  R2UR UR12, R5 ;  /* 0x00000000050c72ca */ /* 0x000fe400000e0000 */
[----:B------:R-:W-:Y:S02]  /*1950*/  R2UR UR20, R4 ;  /* 0x00000000041472ca */ /* 0x000fe400000e0000 */
[----:B------:R-:W-:Y:S02]  /*1960*/  R2UR UR28, R6 ;  /* 0x00000000061c72ca */ /* 0x000fe400000e0000 */
[----:B----4-:R-:W-:-:S04]  /*1970*/  SEL R3, RZ, 0x1, P1 ;  /* 0x00000001ff037807 */ /* 0x010fc80000800000 */
[----:B------:R-:W-:Y:S01]  /*1980*/  LOP3.LUT R2, R2, R3, RZ, 0x3c, !PT ;  /* 0x0000000302027212 */ /* 0x000fe200078e3cff */
[----:B------:R-:W-:Y:S08]  /*1990*/  @!P0 BRA `(.L_x_31) ;  /* 0xfffffff800c48947 */ /* 0x000ff0000383ffff */
.L_x_26:
[----:B------:R-:W-:Y:S02]  /*19a0*/  UISETP.NE.AND UP0, UPT, UR4, 0x2, UPT ;  /* 0x000000020400788c */ /* 0x000fe4000bf05270 */
[----:B------:R-:W-:-:S04]  /*19b0*/  UIADD3 UR5, UPT, UPT, UR4, 0x2, URZ ;  /* 0x0000000204057890 */ /* 0x000fc8000fffe0ff */
[----:B------:R-:W-:-:S04]  /*19c0*/  USEL UR5, UR5, 0x1, UP0 ;  /* 0x0000000105057887 */ /* 0x000fc80008000000 */
[----:B------:R-:W-:-:S04]  /*19d0*/  UISETP.NE.AND UP0, UPT, UR5, 0x3, UPT ;  /* 0x000000030500788c */ /* 0x000fc8000bf05270 */
[----:B------:R-:W-:Y:S02]  /*19e0*/  UISETP.EQ.XOR UP1, UPT, UR4, 0x2, !UP0 ;  /* 0x000000020400788c */ /* 0x000fe4000c722a70 */
[----:B------:R-:W-:Y:S02]  /*19f0*/  USEL UR5, UR5, URZ, UP0 ;  /* 0x000000ff05057287 */ /* 0x000fe40008000000 */
[----:B------:R-:W-:Y:S02]  /*1a00*/  USEL UR4, URZ, 0x1, !UP1 ;  /* 0x00000001ff047887 */ /* 0x000fe4000c800000 */
[----:B------:R-:W-:Y:S02]  /*1a10*/  ULEA UR6, UR5, UR6, 0x3 ;  /* 0x0000000605067291 */ /* 0x000fe4000f8e18ff */
[----:B------:R-:W-:-:S04]  /*1a20*/  ULOP3.LUT UR14, UR14, UR4, URZ, 0x3c, !UPT ;  /* 0x000000040e0e7292 */ /* 0x000fc8000f8e3cff */
[----:B------:R-:W-:-:S06]  /*1a30*/  USHF.L.U32 UR14, UR14, 0x1f, URZ ;  /* 0x0000001f0e0e7899 */ /* 0x000fcc00080006ff */
[----:B------:R-:W-:-:S04]  /*1a40*/  MOV R0, UR14 ;  /* 0x0000000e00007c02 */ /* 0x000fc80008000f00 */
[----:B------:R-:W3:Y:S02]  /*1a50*/  SYNCS.PHASECHK.TRANS64.TRYWAIT P0, [UR6+0x18], R0 ;  /* 0x00001800ff0075a7 */ /* 0x000ee40008001106 */
[----:B---3--:R-:W-:Y:S05]  /*1a60*/  @!P0 BRA `(.L_x_32) ;  /* 0x00000038005c8947 */ /* 0x008fea0003800000 */
.L_x_80:
[----:B------:R-:W-:-:S13]  /*1a70*/  ELECT P0, URZ, PT ;  /* 0x0000000000ff782f */ /* 0x000fda0003800000 */
[----:B--2---:R-:W-:-:S04]  /*1a80*/  @P0 MOV R0, 0xd800 ;  /* 0x0000d80000000802 */ /* 0x004fc80000000f00 */
[----:B------:R3:W-:Y:S03]  /*1a90*/  @P0 SYNCS.ARRIVE.TRANS64 RZ, [UR6], R0 ;  /* 0x00000000ffff09a7 */ /* 0x0007e60008000006 */
.L_x_24:
[----:B------:R-:W-:-:S13]  /*1aa0*/  ISETP.NE.AND P0, PT, R82, 0x4, PT ;  /* 0x000000045200780c */ /* 0x000fda0003f05270 */
[----:B------:R-:W-:Y:S05]  /*1ab0*/  @P0 BRA `(.L_x_33) ;  /* 0x0000000c00200947 */ /* 0x000fea0003800000 */
[----:B------:R-:W4:Y:S08]  /*1ac0*/  S2UR UR45, SR_CgaCtaId ;  /* 0x00000000002d79c3 */ /* 0x000f300000008800 */
[----:B------:R-:W-:Y:S06]  /*1ad0*/  BAR.SYNC.DEFER_BLOCKING 0x3, 0xa0 ;  /* 0x00c2800000007b1d */ /* 0x000fec0000010000 */
[----:B------:R-:W-:-:S02]  /*1ae0*/  UMOV UR4, 0x400 ;  /* 0x0000040000047882 */ /* 0x000fc40000000000 */
[----:B----4-:R-:W-:-:S09]  /*1af0*/  ULEA UR45, UR45, UR4, 0x18 ;  /* 0x000000042d2d7291 */ /* 0x010fd2000f8ec0ff */
[----:B---3--:R-:W3:Y:S01]  /*1b00*/  LDS R0, [UR45+0x68] ;  /* 0x0000682dff007984 */ /* 0x008ee20008000800 */
[----:B------:R-:W4:Y:S02]  /*1b10*/  SYNCS.PHASECHK.TRANS64.TRYWAIT P0, [UR45+0x40], RZ ;  /* 0x000040ffff0075a7 */ /* 0x000f24000800112d */
[----:B---34-:R-:W-:Y:S05]  /*1b20*/  @!P0 BRA `(.L_x_34) ;  /* 0x00000038004c8947 */ /* 0x018fea0003800000 */
.L_x_82:
[----:B--2---:R-:W2:Y:S01]  /*1b30*/  LDS R3, [UR45+0x2d41c] ;  /* 0x02d41c2dff037984 */ /* 0x004ea20008000800 */
[----:B---3--:R-:W-:Y:S01]  /*1b40*/  IMAD.MOV.U32 R2, RZ, RZ, 0x1 ;  /* 0x00000001ff027424 */ /* 0x008fe200078e00ff */
[----:B------:R-:W-:Y:S01]  /*1b50*/  R2UR UR5, R0 ;  /* 0x00000000000572ca */ /* 0x000fe200000e0000 */
[----:B------:R-:W-:Y:S01]  /*1b60*/  UMOV UR75, 0x1 ;  /* 0x00000001004b7882 */ /* 0x000fe20000000000 */
[----:B------:R3:W-:Y:S06]  /*1b70*/  MEMBAR.ALL.CTA ;  /* 0x0000000000007992 */ /* 0x0007ec0000008000 */
[----:B---3--:R-:W3:Y:S02]  /*1b80*/  FENCE.VIEW.ASYNC.S ;  /* 0x00000000000073c6 */ /* 0x008ee40000000000 */
[----:B---3--:R3:W-:Y:S01]  /*1b90*/  SYNCS.ARRIVE.TRANS64.ART0 RZ, [UR45+0x50], R2 ;  /* 0x00005002ffff79a7 */ /* 0x0087e2000850002d */
[----:B--2---:R-:W-:-:S13]  /*1ba0*/  ISETP.NE.AND P0, PT, R3, 0x1, PT ;  /* 0x000000010300780c */ /* 0x004fda0003f05270 */
[----:B---3--:R-:W-:Y:S05]  /*1bb0*/  @P0 BRA `(.L_x_35) ;  /* 0x0000000800c80947 */ /* 0x008fea0003800000 */
[----:B------:R-:W-:Y:S01]  /*1bc0*/  UIADD3 UR8, UPT, UPT, UR45, 0x2a400, URZ ;  /* 0x0002a4002d087890 */ /* 0x000fe2000fffe0ff */
[----:B------:R-:W-:Y:S01]  /*1bd0*/  HFMA2 R6, -RZ, RZ, 0, 5.9604644775390625e-08 ;  /* 0x00000001ff067431 */ /* 0x000fe200000001ff */
[----:B------:R-:W-:Y:S01]  /*1be0*/  UIADD3 UR7, UPT, UPT, UR45, 0x28c00, URZ ;  /* 0x00028c002d077890 */ /* 0x000fe2000fffe0ff */
[----:B------:R-:W-:Y:S01]  /*1bf0*/  MOV R5, RZ ;  /* 0x000000ff00057202 */ /* 0x000fe20000000f00 */
[----:B------:R-:W-:Y:S02]  /*1c00*/  UIADD3 UR4, UPT, UPT, UR45, 0x10c00, URZ ;  /* 0x00010c002d047890 */ /* 0x000fe4000fffe0ff */
[----:B------:R-:W-:Y:S02]  /*1c10*/  UIADD3 UR68, UPT, UPT, UR5, 0x1d0, URZ ;  /* 0x000001d005447890 */ /* 0x000fe4000fffe0ff */
[----:B------:R-:W-:Y:S02]  /*1c20*/  UIADD3 UR66, UPT, UPT, UR5, 0x1d4, URZ ;  /* 0x000001d405427890 */ /* 0x000fe4000fffe0ff */
[----:B------:R-:W-:-:S02]  /*1c30*/  UIADD3 UR62, UPT, UPT, UR5, 0x1dc, URZ ;  /* 0x000001dc053e7890 */ /* 0x000fc4000fffe0ff */
[----:B------:R-:W-:Y:S02]  /*1c40*/  UIADD3 UR6, UPT, UPT, UR45, 0x4c00, URZ ;  /* 0x00004c002d067890 */ /* 0x000fe4000fffe0ff */
[----:B------:R-:W-:Y:S02]  /*1c50*/  UIADD3 UR64, UPT, UPT, UR5, 0x1d8, URZ ;  /* 0x000001d805407890 */ /* 0x000fe4000fffe0ff */
[----:B------:R-:W-:Y:S02]  /*1c60*/  USHF.R.U32.HI UR12, URZ, 0x4, UR8 ;  /* 0x00000004ff0c7899 */ /* 0x000fe40008011608 */
[----:B------:R-:W-:Y:S02]  /*1c70*/  USHF.R.U32.HI UR11, URZ, 0x4, UR7 ;  /* 0x00000004ff0b7899 */ /* 0x000fe40008011607 */
[----:B------:R-:W-:Y:S02]  /*1c80*/  USHF.R.U32.HI UR9, URZ, 0x4, UR4 ;  /* 0x00000004ff097899 */ /* 0x000fe40008011604 */
[----:B------:R-:W-:-:S02]  /*1c90*/  UIADD3 UR69, UPT, UPT, UR5, 0x1e0, URZ ;  /* 0x000001e005457890 */ /* 0x000fc4000fffe0ff */
[----:B------:R-:W-:Y:S02]  /*1ca0*/  UIADD3 UR67, UPT, UPT, UR5, 0x1e8, URZ ;  /* 0x000001e805437890 */ /* 0x000fe4000fffe0ff */
[----:B------:R-:W-:Y:S02]  /*1cb0*/  UIADD3 UR63, UPT, UPT, UR5, 0x1f8, URZ ;  /* 0x000001f8053f7890 */ /* 0x000fe4000fffe0ff */
[----:B------:R-:W-:Y:S02]  /*1cc0*/  USHF.R.U32.HI UR8, URZ, 0x1, UR68 ;  /* 0x00000001ff087899 */ /* 0x000fe40008011644 */
[----:B------:R-:W-:Y:S02]  /*1cd0*/  USHF.R.U32.HI UR7, URZ, 0x1, UR66 ;  /* 0x00000001ff077899 */ /* 0x000fe40008011642 */
[----:B------:R-:W-:Y:S02]  /*1ce0*/  USHF.R.U32.HI UR4, URZ, 0x1, UR62 ;  /* 0x00000001ff047899 */ /* 0x000fe4000801163e */
[----:B------:R-:W-:Y:S01]  /*1cf0*/  USHF.R.U32.HI UR10, URZ, 0x4, UR6 ;  /* 0x00000004ff0a7899 */ /* 0x000fe20008011606 */
[----:B------:R-:W-:Y:S01]  /*1d00*/  UMOV UR54, 0x8c02480 ;  /* 0x08c0248000367882 */ /* 0x000fe20000000000 */
[----:B------:R-:W-:-:S02]  /*1d10*/  UIADD3 UR65, UPT, UPT, UR5, 0x1f0, URZ ;  /* 0x000001f005417890 */ /* 0x000fc4000fffe0ff */
[----:B------:R-:W-:Y:S02]  /*1d20*/  USHF.R.U32.HI UR6, URZ, 0x1, UR64 ;  /* 0x00000001ff067899 */ /* 0x000fe40008011640 */
[----:B------:R-:W-:Y:S02]  /*1d30*/  USEL UR13, URZ, 0x4000, UP6 ;  /* 0x00004000ff0d7887 */ /* 0x000fe4000b000000 */
[----:B------:R-:W-:Y:S02]  /*1d40*/  USHF.R.U32.HI UR60, URZ, 0x1a, UR69 ;  /* 0x0000001aff3c7899 */ /* 0x000fe40008011645 */
[----:B------:R-:W-:Y:S02]  /*1d50*/  USHF.R.U32.HI UR58, URZ, 0x1a, UR67 ;  /* 0x0000001aff3a7899 */ /* 0x000fe40008011643 */
[----:B------:R-:W-:Y:S02]  /*1d60*/  USHF.R.U32.HI UR15, URZ, 0x1a, UR63 ;  /* 0x0000001aff0f7899 */ /* 0x000fe4000801163f */
[----:B------:R-:W-:-:S02]  /*1d70*/  USEL UR54, UR54, 0x8c00480, !UP5 ;  /* 0x08c0048036367887 */ /* 0x000fc4000e800000 */
[----:B------:R-:W-:Y:S02]  /*1d80*/  ULOP3.LUT UR8, UR8, 0x60000000, URZ, 0xc0, !UPT ;  /* 0x6000000008087892 */ /* 0x000fe4000f8ec0ff */
[----:B------:R-:W-:Y:S02]  /*1d90*/  ULOP3.LUT UR7, UR7, 0x60000000, URZ, 0xc0, !UPT ;  /* 0x6000000007077892 */ /* 0x000fe4000f8ec0ff */
[----:B------:R-:W-:Y:S02]  /*1da0*/  ULOP3.LUT UR4, UR4, 0x60000000, URZ, 0xc0, !UPT ;  /* 0x6000000004047892 */ /* 0x000fe4000f8ec0ff */
[----:B------:R-:W-:Y:S02]  /*1db0*/  USHF.R.U32.HI UR14, URZ, 0x1a, UR65 ;  /* 0x0000001aff0e7899 */ /* 0x000fe40008011641 */
[----:B------:R-:W-:Y:S02]  /*1dc0*/  ULOP3.LUT UR6, UR6, 0x60000000, URZ, 0xc0, !UPT ;  /* 0x6000000006067892 */ /* 0x000fe4000f8ec0ff */
[----:B------:R-:W-:-:S02]  /*1dd0*/  UIADD3 UR54, UPT, UPT, UR13, UR54, URZ ;  /* 0x000000360d367290 */ /* 0x000fc4000fffe0ff */
[----:B------:R-:W-:Y:S02]  /*1de0*/  ULOP3.LUT UR60, UR8, 0x30, UR60, 0xf8, !UPT ;  /* 0x00000030083c7892 */ /* 0x000fe4000f8ef83c */
[----:B------:R-:W-:Y:S02]  /*1df0*/  ULOP3.LUT UR58, UR7, 0x30, UR58, 0xf8, !UPT ;  /* 0x00000030073a7892 */ /* 0x000fe4000f8ef83a */
[----:B------:R-:W-:Y:S02]  /*1e00*/  ULOP3.LUT UR4, UR4, 0x30, UR15, 0xf8, !UPT ;  /* 0x0000003004047892 */ /* 0x000fe4000f8ef80f */
[----:B------:R-:W-:Y:S02]  /*1e10*/  ULOP3.LUT UR6, UR6, 0x30, UR14, 0xf8, !UPT ;  /* 0x0000003006067892 */ /* 0x000fe4000f8ef80e */
[----:B------:R-:W-:Y:S02]  /*1e20*/  ULOP3.LUT UR74, UR76, 0x3, URZ, 0xfc, !UPT ;  /* 0x000000034c4a7892 */ /* 0x000fe4000f8efcff */
[----:B------:R-:W-:-:S02]  /*1e30*/  ULOP3.LUT UR12, UR12, 0x3fc0, URZ, 0xc0, !UPT ;  /* 0x00003fc00c0c7892 */ /* 0x000fc4000f8ec0ff */
[----:B------:R-:W-:Y:S02]  /*1e40*/  ULOP3.LUT UR11, UR11, 0x3fc0, URZ, 0xc0, !UPT ;  /* 0x00003fc00b0b7892 */ /* 0x000fe4000f8ec0ff */
[----:B------:R-:W-:Y:S02]  /*1e50*/  ULOP3.LUT UR10, UR10, 0x3fc0, URZ, 0xc0, !UPT ;  /* 0x00003fc00a0a7892 */ /* 0x000fe4000f8ec0ff */
[----:B------:R-:W-:Y:S02]  /*1e60*/  ULOP3.LUT UR9, UR9, 0x3fc0, URZ, 0xc0, !UPT ;  /* 0x00003fc009097892 */ /* 0x000fe4000f8ec0ff */
[----:B------:R-:W-:Y:S02]  /*1e70*/  ULOP3.LUT UR61, UR60, UR54, URZ, 0xfc, !UPT ;  /* 0x000000363c3d7292 */ /* 0x000fe4000f8efcff */
[----:B------:R-:W-:Y:S02]  /*1e80*/  ULOP3.LUT UR59, UR58, UR54, URZ, 0xfc, !UPT ;  /* 0x000000363a3b7292 */ /* 0x000fe4000f8efcff */
[----:B------:R-:W-:-:S02]  /*1e90*/  ULOP3.LUT UR57, UR6, UR54, URZ, 0xfc, !UPT ;  /* 0x0000003606397292 */ /* 0x000fc4000f8efcff */
[----:B------:R-:W-:Y:S02]  /*1ea0*/  ULOP3.LUT UR55, UR4, UR54, URZ, 0xfc, !UPT ;  /* 0x0000003604377292 */ /* 0x000fe4000f8efcff */
[----:B------:R-:W-:Y:S02]  /*1eb0*/  UIADD3 UR77, UPT, UPT, UR45, 0x30, URZ ;  /* 0x000000302d4d7890 */ /* 0x000fe4000fffe0ff */
[----:B------:R-:W-:Y:S02]  /*1ec0*/  ULOP3.LUT UR76, UR76, 0xffff, URZ, 0xc0, !UPT ;  /* 0x0000ffff4c4c7892 */ /* 0x000fe4000f8ec0ff */
[----:B------:R-:W-:Y:S02]  /*1ed0*/  ULOP3.LUT UR74, UR74, 0xffff, URZ, 0xc0, !UPT ;  /* 0x0000ffff4a4a7892 */ /* 0x000fe4000f8ec0ff */
[----:B------:R-:W-:Y:S02]  /*1ee0*/  ULOP3.LUT UR70, UR12, 0x10000, URZ, 0xfc, !UPT ;  /* 0x000100000c467892 */ /* 0x000fe4000f8efcff */
[----:B------:R-:W-:-:S02]  /*1ef0*/  ULOP3.LUT UR71, UR11, 0x10000, URZ, 0xfc, !UPT ;  /* 0x000100000b477892 */ /* 0x000fc4000f8efcff */
[----:B------:R-:W-:Y:S02]  /*1f00*/  ULOP3.LUT UR72, UR10, 0x10000, URZ, 0xfc, !UPT ;  /* 0x000100000a487892 */ /* 0x000fe4000f8efcff */
[----:B------:R-:W-:Y:S01]  /*1f10*/  ULOP3.LUT UR73, UR9, 0x10000, URZ, 0xfc, !UPT ;  /* 0x0001000009497892 */ /* 0x000fe2000f8efcff */
[----:B------:R-:W-:Y:S01]  /*1f20*/  UMOV UR4, 0x1 ;  /* 0x0000000100047882 */ /* 0x000fe20000000000 */
[----:B------:R-:W-:Y:S01]  /*1f30*/  UMOV UR15, URZ ;  /* 0x000000ff000f7c82 */ /* 0x000fe20008000000 */
[----:B------:R-:W-:Y:S01]  /*1f40*/  UMOV UR14, URZ ;  /* 0x000000ff000e7c82 */ /* 0x000fe20008000000 */
[----:B------:R-:W-:Y:S01]  /*1f50*/  UMOV UR60, URZ ;  /* 0x000000ff003c7c82 */ /* 0x000fe20008000000 */
[----:B------:R-:W-:Y:S01]  /*1f60*/  UMOV UR58, URZ ;  /* 0x000000ff003a7c82 */ /* 0x000fe20008000000 */
[----:B------:R-:W-:Y:S01]  /*1f70*/  UMOV UR56, URZ ;  /* 0x000000ff00387c82 */ /* 0x000fe20008000000 */
[----:B------:R-:W-:-:S05]  /*1f80*/  UMOV UR54, URZ ;  /* 0x000000ff00367c82 */ /* 0x000fca0008000000 */
.L_x_42:
[----:B------:R-:W-:Y:S02]  /*1f90*/  USHF.L.U32 UR7, UR15, 0x1f, URZ ;  /* 0x0000001f0f077899 */ /* 0x000fe400080006ff */
[----:B------:R-:W-:Y:S02]  /*1fa0*/  ULEA UR8, UR14, UR45, 0x3 ;  /* 0x0000002d0e087291 */ /* 0x000fe4000f8e18ff */
[----:B------:R-:W-:Y:S02]  /*1fb0*/  USHF.L.U32 UR6, UR4, 0x1f, URZ ;  /* 0x0000001f04067899 */ /* 0x000fe400080006ff */
[----:B--2---:R-:W-:Y:S01]  /*1fc0*/  MOV R3, UR7 ;  /* 0x0000000700037c02 */ /* 0x004fe20008000f00 */
[----:B------:R-:W-:Y:S02]  /*1fd0*/  ULOP3.LUT UR75, UR4, 0x1, URZ, 0x3c, !UPT ;  /* 0x00000001044b7892 */ /* 0x000fe4000f8e3cff */
[----:B------:R-:W-:Y:S01]  /*1fe0*/  UPLOP3.LUT UP2, UPT, UPT, UPT, UPT, 0x40, 0x4 ;  /* 0x000000000004789c */ /* 0x000fe20003f4e870 */
[----:B------:R-:W-:Y:S01]  /*1ff0*/  MOV R0, UR6 ;  /* 0x0000000600007c02 */ /* 0x000fe20008000f00 */
[----:B------:R2:W3:Y:S01]  /*2000*/  SYNCS.PHASECHK.TRANS64.TRYWAIT P1, [UR8], R3 ;  /* 0x00000003ff0075a7 */ /* 0x0004e20008021108 */
[----:B------:R-:W-:-:S02]  /*2010*/  UIMAD UR44, UR75, 0xd0, UR5 ;  /* 0x000000d04b2c78a4 */ /* 0x000fc4000f8e0205 */
[----:B------:R-:W4:Y:S02]  /*2020*/  SYNCS.PHASECHK.TRANS64.TRYWAIT P0, [UR45+0x38], R0 ;  /* 0x00003800ff0075a7 */ /* 0x000f24000800112d */
[----:B--234-:R-:W-:Y:S08]  /*2030*/  @P0 BRA `(.L_x_36) ;  /* 0x0000000000080947 */ /* 0x01cff00003800000 */
[----:B------:R-:W2:Y:S02]  /*2040*/  SYNCS.PHASECHK.TRANS64.TRYWAIT P0, [UR45+0x38], R0 ;  /* 0x00003800ff0075a7 */ /* 0x000ea4000800112d */
[----:B--2---:R-:W-:Y:S05]  /*2050*/  @!P0 BRA `(.L_x_37) ;  /* 0x0000003400188947 */ /* 0x004fea0003800000 */
.L_x_36:
[----:B------:R-:W-:-:S05]  /*2060*/  UMOV UR4, URZ ;  /* 0x000000ff00047c82 */ /* 0x000fca0008000000 */
.L_x_40:
[----:B---3--:R-:W-:Y:S02]  /*2070*/  UIADD3 UR17, UPT, UPT, UR14, 0x1, URZ ;  /* 0x000000010e117890 */ /* 0x008fe4000fffe0ff */
[----:B------:R-:W-:Y:S02]  /*2080*/  UISETP.GT.U32.AND UP0, UPT, UR4, 0xe, UPT ;  /* 0x0000000e0400788c */ /* 0x000fe4000bf04070 */
[----:B------:R-:W-:Y:S02]  /*2090*/  UISETP.NE.AND UP1, UPT, UR17, 0x3, UPT ;  /* 0x000000031100788c */ /* 0x000fe4000bf25270 */
[----:B------:R-:W-:Y:S02]  /*20a0*/  ULEA UR12, UR14, UR71, 0x7 ;  /* 0x000000470e0c7291 */ /* 0x000fe4000f8e38ff */
[----:B------:R-:W-:Y:S01]  /*20b0*/  ULEA UR6, UR14, UR70, 0x8 ;  /* 0x000000460e067291 */ /* 0x000fe2000f8e40ff */
[----:B------:R-:W-:Y:S01]  /*20c0*/  PLOP3.LUT P0, PT, PT, PT, UP0, 0x80, 0x8 ;  /* 0x000000000008781c */ /* 0x000fe20003f0f008 */
[----:B------:R-:W-:Y:S02]  /*20d0*/  ULEA UR10, UR14, UR73, 0xb ;  /* 0x000000490e0a7291 */ /* 0x000fe4000f8e58ff */
[----:B------:R-:W-:Y:S02]  /*20e0*/  ULEA UR8, UR14, UR72, 0xa ;  /* 0x000000480e087291 */ /* 0x000fe4000f8e50ff */
[----:B------:R-:W-:Y:S02]  /*20f0*/  ULEA UR42, UR14, UR45, 0x3 ;  /* 0x0000002d0e2a7291 */ /* 0x000fe4000f8e18ff */
[----:B------:R-:W-:Y:S02]  /*2100*/  USEL UR14, UR17, URZ, UP1 ;  /* 0x000000ff110e7287 */ /* 0x000fe40008800000 */
[----:B------:R-:W-:Y:S02]  /*2110*/  UIADD3 UR40, UPT, UPT, UR12, 0x20, URZ ;  /* 0x000000200c287890 */ /* 0x000fe4000fffe0ff */
        /* <DEDUP_REMOVED lines=16> */
[----:B------:R-:W-:Y:S01]  /*2220*/  USEL UR46, URZ, 0x1, UP1 ;  /* 0x00000001ff2e7887 */ /* 0x000fe20008800000 */
[----:B------:R-:W-:Y:S01]  /*2230*/  UMOV UR13, 0x4008 ;  /* 0x00004008000d7882 */ /* 0x000fe20000000000 */
        /* <DEDUP_REMOVED lines=16> */
[----:B----4-:R-:W-:Y:S05]  /*2340*/  @P1 BRA `(.L_x_38) ;  /* 0x0000000000101947 */ /* 0x010fea0003800000 */
[----:B------:R-:W-:Y:S06]  /*2350*/  USHF.L.U32 UR43, UR15, 0x1f, URZ ;  /* 0x0000001f0f2b7899 */ /* 0x000fec00080006ff */
[----:B--2---:R-:W-:Y:S04]  /*2360*/  MOV R0, UR43 ;  /* 0x0000002b00007c02 */ /* 0x004fe80008000f00 */
[----:B------:R-:W2:Y:S02]  /*2370*/  SYNCS.PHASECHK.TRANS64.TRYWAIT P1, [UR42], R0 ;  /* 0x00000000ff0075a7 */ /* 0x000ea4000802112a */
[----:B--2---:R-:W-:Y:S05]  /*2380*/  @!P1 BRA `(.L_x_39) ;  /* 0x00000030006c9947 */ /* 0x004fea0003800000 */
.L_x_38:
[----:B------:R3:W-:Y:S01]  /*2390*/  UTCCP.T.S.4x32dp128bit tmem[UR5+0x1d0], gdesc[UR12] ;  /* 0x0001d00c050079e7 */ /* 0x0007e20009100000 */
[----:B------:R-:W-:Y:S01]  /*23a0*/  ULOP3.LUT UR15, UR15, UR46, URZ, 0x3c, !UPT ;  /* 0x0000002e0f0f7292 */ /* 0x000fe2000f8e3cff */
[----:B------:R3:W-:Y:S01]  /*23b0*/  UTCCP.T.S.4x32dp128bit tmem[UR5+0x1d4], gdesc[UR40] ;  /* 0x0001d428050079e7 */ /* 0x0007e20009100000 */
[----:B------:R3:W-:Y:S01]  /*23c0*/  UTCCP.T.S.4x32dp128bit tmem[UR5+0x1d8], gdesc[UR38] ;  /* 0x0001d826050079e7 */ /* 0x0007e20009100000 */
[----:B------:R3:W-:Y:S01]  /*23d0*/  UTCCP.T.S.4x32dp128bit tmem[UR5+0x1dc], gdesc[UR36] ;  /* 0x0001dc24050079e7 */ /* 0x0007e20009100000 */
[----:B------:R3:W-:Y:S01]  /*23e0*/  UTCCP.T.S.4x32dp128bit tmem[UR5+0x1e0], gdesc[UR6] ;  /* 0x0001e006050079e7 */ /* 0x0007e20009100000 */
[----:B------:R-:W-:Y:S01]  /*23f0*/  PLOP3.LUT P1, PT, PT, PT, PT, 0x80, 0x8 ;  /* 0x000000000008781c */ /* 0x000fe20003f2f070 */
[----:B------:R3:W-:Y:S01]  /*2400*/  UTCCP.T.S.4x32dp128bit tmem[UR5+0x1e4], gdesc[UR34] ;  /* 0x0001e422050079e7 */ /* 0x0007e20009100000 */
[----:B------:R3:W-:Y:S01]  /*2410*/  UTCCP.T.S.4x32dp128bit tmem[UR5+0x1e8], gdesc[UR32] ;  /* 0x0001e820050079e7 */ /* 0x0007e20009100000 */
[----:B------:R-:W-:Y:S01]  /*2420*/  UMOV UR42, UR50 ;  /* 0x00000032002a7c82 */ /* 0x000fe20008000000 */
[----:B------:R-:W-:Y:S01]  /*2430*/  @!UP0 USHF.L.U32 UR51, UR15, 0x1f, URZ ;  /* 0x0000001f0f338899 */ /* 0x000fe200080006ff */
[----:B------:R3:W-:Y:S01]  /*2440*/  UTCCP.T.S.4x32dp128bit tmem[UR5+0x1ec], gdesc[UR30] ;  /* 0x0001ec1e050079e7 */ /* 0x0007e20009100000 */
[----:B------:R-:W-:Y:S01]  /*2450*/  @!UP0 ULEA UR50, UR14, UR45, 0x3 ;  /* 0x0000002d0e328291 */ /* 0x000fe2000f8e18ff */
[----:B------:R3:W-:Y:S01]  /*2460*/  UTCCP.T.S.4x32dp128bit tmem[UR5+0x1f0], gdesc[UR28] ;  /* 0x0001f01c050079e7 */ /* 0x0007e20009100000 */
[----:B------:R3:W-:Y:S01]  /*2470*/  UTCCP.T.S.4x32dp128bit tmem[UR5+0x1f4], gdesc[UR26] ;  /* 0x0001f41a050079e7 */ /* 0x0007e20009100000 */
[----:B------:R3:W-:Y:S01]  /*2480*/  UTCCP.T.S.4x32dp128bit tmem[UR5+0x1f8], gdesc[UR24] ;  /* 0x0001f818050079e7 */ /* 0x0007e20009100000 */
[----:B------:R3:W-:Y:S01]  /*2490*/  UTCCP.T.S.4x32dp128bit tmem[UR5+0x1fc], gdesc[UR22] ;  /* 0x0001fc16050079e7 */ /* 0x0007e20009100000 */
[----:B------:R3:W-:Y:S01]  /*24a0*/  UTCOMMA.4X gdesc[UR8], gdesc[UR10], tmem[UR44], tmem[UR60], idesc[UR61], tmem[UR68], UP2 ;  /* 0x80443c0a080075ea */ /* 0x0007e2000900002c */
[----:B------:R-:W-:Y:S01]  /*24b0*/  UMOV UR49, 0x40004040 ;  /* 0x4000404000317882 */ /* 0x000fe20000000000 */
[----:B------:R-:W-:Y:S01]  /*24c0*/  UMOV UR46, UR47 ;  /* 0x0000002f002e7c82 */ /* 0x000fe20008000000 */
[----:B--2---:R-:W-:Y:S01]  /*24d0*/  MOV R0, UR51 ;  /* 0x0000003300007c02 */ /* 0x004fe20008000f00 */
[----:B------:R3:W-:Y:S01]  /*24e0*/  UTCOMMA.4X gdesc[UR18], gdesc[UR20], tmem[UR44], tmem[UR58], idesc[UR59], tmem[UR66], UPT ;  /* 0x80423a14120075ea */ /* 0x0007e2000b80002c */
[----:B------:R-:W-:Y:S01]  /*24f0*/  UMOV UR47, 0x40004040 ;  /* 0x40004040002f7882 */ /* 0x000fe20000000000 */
[----:B------:R-:W-:Y:S01]  /*2500*/  UMOV UR43, 0x40004040 ;  /* 0x40004040002b7882 */ /* 0x000fe20000000000 */
[----:B------:R3:W-:Y:S01]  /*2510*/  UTCOMMA.4X gdesc[UR48], gdesc[UR16], tmem[UR44], tmem[UR56], idesc[UR57], tmem[UR64], UPT ;  /* 0x80403810300075ea */ /* 0x0007e2000b80002c */
[----:B------:R3:W-:Y:S01]  /*2520*/  UTCOMMA.4X gdesc[UR42], gdesc[UR46], tmem[UR44], tmem[UR54], idesc[UR55], tmem[UR62], UPT ;  /* 0x803e362e2a0075ea */ /* 0x0007e2000b80002c */
[----:B------:R3:W-:Y:S01]  /*2530*/  UTCBAR.MULTICAST [UR52], URZ, UR74 ;  /* 0x000000ff340073e9 */ /* 0x0007e2000800084a */
[----:B------:R3:W4:Y:S01]  /*2540*/  @!P0 SYNCS.PHASECHK.TRANS64.TRYWAIT P1, [UR50], R0 ;  /* 0x00000000ff0085a7 */ /* 0x0007220008021132 */
[----:B------:R-:W-:Y:S02]  /*2550*/  UIADD3 UR4, UPT, UPT, UR4, 0x1, URZ ;  /* 0x0000000104047890 */ /* 0x000fe4000fffe0ff */
[----:B------:R-:W-:Y:S02]  /*2560*/  UPLOP3.LUT UP2, UPT, UPT, UPT, UPT, 0x80, 0x8 ;  /* 0x000000000008789c */ /* 0x000fe40003f4f070 */
[----:B------:R-:W-:Y:S09]  /*2570*/  UISETP.NE.AND UP0, UPT, UR4, 0x10, UPT ;  /* 0x000000100400788c */ /* 0x000ff2000bf05270 */
[----:B------:R-:W-:Y:S05]  /*2580*/  BRA.U UP0, `(.L_x_40) ;  /* 0xfffffff900b87547 */ /* 0x000fea000b83ffff */
[----:B------:R-:W-:Y:S01]  /*2590*/  USHF.L.U32 UR4, UR75, 0x1f, URZ ;  /* 0x0000001f4b047899 */ /* 0x000fe200080006ff */
[----:B------:R-:W-:Y:S01]  /*25a0*/  LEA R3, R6, UR45, 0x3 ;  /* 0x0000002d06037c11 */ /* 0x000fe2000f8e18ff */
[----:B------:R2:W-:Y:S01]  /*25b0*/  UTCBAR.MULTICAST [UR77], URZ, UR76 ;  /* 0x000000ff4d0073e9 */ /* 0x0005e2000800084c */
[----:B------:R-:W-:-:S03]  /*25c0*/  SHF.L.U32 R4, R5, 0x1f, RZ ;  /* 0x0000001f05047819 */ /* 0x000fc600000006ff */
[----:B---3--:R-:W-:-:S04]  /*25d0*/  IMAD.U32 R0, RZ, RZ, UR4 ;  /* 0x00000004ff007e24 */ /* 0x008fc8000f8e00ff */
[----:B------:R2:W-:Y:S01]  /*25e0*/  SYNCS.PHASECHK.TRANS64.TRYWAIT PT, [UR45+0x38], R0 ;  /* 0x00003800ff0075a7 */ /* 0x0005e200080e112d */
[----:B------:R-:W3:Y:S02]  /*25f0*/  SYNCS.PHASECHK.TRANS64.TRYWAIT P0, [R3+URZ+0x40], R4 ;  /* 0x00004004030075a7 */ /* 0x000ee400080011ff */
[----:B--23--:R-:W-:Y:S05]  /*2600*/  @!P0 BRA `(.L_x_41) ;  /* 0x0000002c00ec8947 */ /* 0x00cfea0003800000 */
.L_x_86:
[C---:B------:R-:W-:Y:S01]  /*2610*/  LEA R0, R6.reuse, UR45, 0x4 ;  /* 0x0000002d06007c11 */ /* 0x040fe2000f8e20ff */
[----:B------:R-:W-:Y:S01]  /*2620*/  VIADD R6, R6, 0x1 ;  /* 0x0000000106067836 */ /* 0x000fe20000000000 */
[----:B------:R-:W-:-:S04]  /*2630*/  UMOV UR4, UR75 ;  /* 0x0000004b00047c82 */ /* 0x000fc80008000000 */
[----:B------:R-:W3:Y:S01]  /*2640*/  LDS R0, [R0+0x2d41c] ;  /* 0x02d41c0000007984 */ /* 0x000ee20000000800 */
[C---:B----4-:R-:W-:Y:S01]  /*2650*/  ISETP.NE.AND P1, PT, R6.reuse, 0x2, PT ;  /* 0x000000020600780c */ /* 0x050fe20003f25270 */
[----:B------:R4:W-:Y:S06]  /*2660*/  MEMBAR.ALL.CTA ;  /* 0x0000000000007992 */ /* 0x0009ec0000008000 */
[----:B----4-:R-:W4:Y:S01]  /*2670*/  FENCE.VIEW.ASYNC.S ;  /* 0x00000000000073c6 */ /* 0x010f220000000000 */
[----:B------:R-:W-:Y:S02]  /*2680*/  SEL R4, RZ, 0x1, P1 ;  /* 0x00000001ff047807 */ /* 0x000fe40000800000 */
[----:B------:R-:W-:-:S02]  /*2690*/  SEL R6, R6, RZ, P1 ;  /* 0x000000ff06067207 */ /* 0x000fc40000800000 */
[----:B------:R-:W-:Y:S01]  /*26a0*/  LOP3.LUT R5, R5, R4, RZ, 0x3c, !PT ;  /* 0x0000000405057212 */ /* 0x000fe200078e3cff */
[----:B----4-:R4:W-:Y:S01]  /*26b0*/  SYNCS.ARRIVE.TRANS64.ART0 RZ, [R3+URZ+0x50], R2 ;  /* 0x0000500203ff79a7 */ /* 0x0109e200085000ff */
[----:B---3--:R-:W-:-:S13]  /*26c0*/  ISETP.NE.AND P0, PT, R0, 0x1, PT ;  /* 0x000000010000780c */ /* 0x008fda0003f05270 */
[----:B----4-:R-:W-:Y:S05]  /*26d0*/  @!P0 BRA `(.L_x_42) ;  /* 0xfffffff8002c8947 */ /* 0x010fea000383ffff */
.L_x_35:
[----:B------:R-:W-:-:S09]  /*26e0*/  UISETP.NE.AND UP0, UPT, UR53, URZ, UPT ;  /* 0x000000ff3500728c */ /* 0x000fd2000bf05270 */
[----:B------:R-:W-:Y:S05]  /*26f0*/  BRA.U UP0, `(.L_x_33) ;  /* 0x0000000100107547 */ /* 0x000fea000b800000 */
[----:B------:R-:W-:-:S06]  /*2700*/  USHF.L.U32 UR4, UR75, 0x1f, URZ ;  /* 0x0000001f4b047899 */ /* 0x000fcc00080006ff */
[----:B------:R-:W-:-:S04]  /*2710*/  MOV R0, UR4 ;  /* 0x0000000400007c02 */ /* 0x000fc80008000f00 */
[----:B------:R-:W3:Y:S02]  /*2720*/  SYNCS.PHASECHK.TRANS64.TRYWAIT P0, [UR45+0x38], R0 ;  /* 0x00003800ff0075a7 */ /* 0x000ee4000800112d */
[----:B---3--:R-:W-:Y:S05]  /*2730*/  @!P0 BRA `(.L_x_43) ;  /* 0x0000002c00bc8947 */ /* 0x008fea0003800000 */
.L_x_33:
[----:B------:R-:W-:-:S13]  /*2740*/  ISETP.GT.AND P0, PT, R82, 0x3, PT ;  /* 0x000000035200780c */ /* 0x000fda0003f04270 */
[----:B------:R-:W-:Y:S05]  /*2750*/  @P0 EXIT ;  /* 0x000000000000094d */ /* 0x000fea0003800000 */
[----:B------:R-:W-:-:S13]  /*2760*/  ISETP.NE.AND P0, PT, R82, RZ, PT ;  /* 0x000000ff5200720c */ /* 0x000fda0003f05270 */
[----:B------:R-:W-:Y:S05]  /*2770*/  @P0 BRA `(.L_x_44) ;  /* 0x0000000000bc0947 */ /* 0x000fea0003800000 */
[----:B------:R-:W4:Y:S01]  /*2780*/  S2UR UR7, SR_CgaCtaId ;  /* 0x00000000000779c3 */ /* 0x000f220000008800 */
[----:B------:R-:W-:Y:S01]  /*2790*/  NOP ;  /* 0x0000000000007918 */ /* 0x000fe20000000000 */
[----:B------:R-:W-:Y:S02]  /*27a0*/  UMOV UR4, 0x40 ;  /* 0x0000004000047882 */ /* 0x000fe40000000000 */
[----:B----4-:R-:W-:-:S09]  /*27b0*/  ULEA UR4, UR7, UR4, 0x18 ;  /* 0x0000000407047291 */ /* 0x010fd2000f8ec0ff */
[----:B--23--:R-:W2:Y:S01]  /*27c0*/  LDS.U8 R0, [UR4] ;  /* 0x00000004ff007984 */ /* 0x00cea20008000000 */
[----:B------:R-:W-:Y:S02]  /*27d0*/  UMOV UR4, 0x400 ;  /* 0x0000040000047882 */ /* 0x000fe40000000000 */
[----:B------:R-:W-:Y:S01]  /*27e0*/  ULEA UR6, UR7, UR4, 0x18 ;  /* 0x0000000407067291 */ /* 0x000fe2000f8ec0ff */
[----:B--2---:R-:W-:-:S13]  /*27f0*/  ISETP.NE.AND P0, PT, R0, RZ, PT ;  /* 0x000000ff0000720c */ /* 0x004fda0003f05270 */
[----:B------:R-:W-:Y:S05]  /*2800*/  @P0 BRA `(.L_x_45) ;  /* 0x0000000000800947 */ /* 0x000fea0003800000 */
[----:B------:R-:W-:-:S13]  /*2810*/  ELECT P0, URZ, PT ;  /* 0x0000000000ff782f */ /* 0x000fda0003800000 */
[----:B------:R-:W-:Y:S05]  /*2820*/  @!P0 BRA `(.L_x_46) ;  /* 0x0000000000888947 */ /* 0x000fea0003800000 */
[----:B------:R-:W-:-:S05]  /*2830*/  UMOV UR4, 0x10 ;  /* 0x0000001000047882 */ /* 0x000fca0000000000 */
[----:B------:R-:W-:Y:S04]  /*2840*/  DEPBAR.LE SB2, 0x36 ;  /* 0x0000ad800000791a */ /* 0x000fe80000000000 */
[----:B------:R-:W2:Y:S02]  /*2850*/  UTCATOMSWS.FIND_AND_SET.ALIGN UP0, UR4, UR4 ;  /* 0x00000004000475e3 */ /* 0x000ea40008000800 */
[----:B--2---:R-:W-:Y:S01]  /*2860*/  PLOP3.LUT P0, PT, PT, PT, UP0, 0x80, 0x8 ;  /* 0x000000000008781c */ /* 0x004fe20003f0f008 */
[----:B------:R-:W-:-:S03]  /*2870*/  IMAD.U32 R3, RZ, RZ, UR4 ;  /* 0x00000004ff037e24 */ /* 0x000fc6000f8e00ff */
[----:B------:R-:W-:-:S04]  /*2880*/  SEL R0, RZ, 0xffffffff, !P0 ;  /* 0xffffffffff007807 */ /* 0x000fc80004000000 */
[----:B------:R-:W-:-:S13]  /*2890*/  ISETP.NE.AND P0, PT, R0, RZ, PT ;  /* 0x000000ff0000720c */ /* 0x000fda0003f05270 */
[----:B------:R-:W-:Y:S05]  /*28a0*/  @P0 BRA `(.L_x_47) ;  /* 0x0000000000240947 */ /* 0x000fea0003800000 */
.L_x_48:
[----:B------:R-:W-:Y:S05]  /*28b0*/  NANOSLEEP 0x64 ;  /* 0x000000640000795d */ /* 0x000fea0003800000 */
[----:B------:R-:W-:-:S05]  /*28c0*/  UMOV UR4, 0x10 ;  /* 0x0000001000047882 */ /* 0x000fca0000000000 */
[----:B------:R-:W-:Y:S04]  /*28d0*/  DEPBAR.LE SB2, 0x36 ;  /* 0x0000ad800000791a */ /* 0x000fe80000000000 */
[----:B------:R-:W2:Y:S02]  /*28e0*/  UTCATOMSWS.FIND_AND_SET.ALIGN UP0, UR4, UR4 ;  /* 0x00000004000475e3 */ /* 0x000ea40008000800 */
[----:B--2---:R-:W-:Y:S01]  /*28f0*/  PLOP3.LUT P0, PT, PT, PT, UP0, 0x80, 0x8 ;  /* 0x000000000008781c */ /* 0x004fe20003f0f008 */
[----:B------:R-:W-:-:S03]  /*2900*/  IMAD.U32 R3, RZ, RZ, UR4 ;  /* 0x00000004ff037e24 */ /* 0x000fc6000f8e00ff */
[----:B------:R-:W-:-:S04]  /*2910*/  SEL R0, RZ, 0xffffffff, !P0 ;  /* 0xffffffffff007807 */ /* 0x000fc80004000000 */
[----:B------:R-:W-:-:S13]  /*2920*/  ISETP.NE.AND P0, PT, R0, RZ, PT ;  /* 0x000000ff0000720c */ /* 0x000fda0003f05270 */
[----:B------:R-:W-:Y:S05]  /*2930*/  @!P0 BRA `(.L_x_48) ;  /* 0xfffffffc00dc8947 */ /* 0x000fea000383ffff */
.L_x_47:
[----:B------:R-:W-:Y:S01]  /*2940*/  R2UR UR4, R3 ;  /* 0x00000000030472ca */ /* 0x000fe200000e0000 */
[----:B------:R-:W-:Y:S01]  /*2950*/  IMAD.MOV.U32 R0, RZ, RZ, 0xffff ;  /* 0x0000ffffff007424 */ /* 0x000fe200078e00ff */
[----:B------:R-:W-:-:S04]  /*2960*/  UMOV UR8, 0x1 ;  /* 0x0000000100087882 */ /* 0x000fc80000000000 */
[----:B------:R-:W-:Y:S01]  /*2970*/  SHF.L.U32 R0, R0, R3, RZ ;  /* 0x0000000300007219 */ /* 0x000fe200000006ff */
[----:B------:R-:W-:-:S06]  /*2980*/  IMAD.SHL.U32 R3, R3, 0x20, RZ ;  /* 0x0000002003037824 */ /* 0x000fcc00078e00ff */
[----:B------:R-:W-:-:S03]  /*2990*/  UIADD3 UR5, UPT, UPT, UR4, 0x10, URZ ;  /* 0x0000001004057890 */ /* 0x000fc6000fffe0ff */
[----:B------:R-:W-:Y:S01]  /*29a0*/  UMOV UR4, 0x50 ;  /* 0x0000005000047882 */ /* 0x000fe20000000000 */
[----:B------:R-:W-:Y:S02]  /*29b0*/  USHF.L.U32 UR5, UR8, UR5, URZ ;  /* 0x0000000508057299 */ /* 0x000fe400080006ff */
[----:B------:R-:W-:-:S04]  /*29c0*/  ULEA UR4, UR7, UR4, 0x18 ;  /* 0x0000000407047291 */ /* 0x000fc8000f8ec0ff */
[----:B------:R-:W-:-:S05]  /*29d0*/  LOP3.LUT R0, R0, UR5, RZ, 0xfc, !PT ;  /* 0x0000000500007c12 */ /* 0x000fca000f8efcff */
[----:B------:R2:W-:Y:S04]  /*29e0*/  ATOMS.OR RZ, [UR4], R0 ;  /* 0x00000000ffff798c */ /* 0x0005e8000b000004 */
[----:B------:R2:W-:Y:S01]  /*29f0*/  STS [UR6+0x68], R3 ;  /* 0x00006803ff007988 */ /* 0x0005e20008000806 */
[----:B------:R-:W-:Y:S05]  /*2a00*/  BRA `(.L_x_46) ;  /* 0x0000000000107947 */ /* 0x000fea0003800000 */
.L_x_45:
[----:B------:R-:W-:Y:S02]  /*2a10*/  MOV R0, 0xffffffff ;  /* 0xffffffff00007802 */ /* 0x000fe40000000f00 */
[----:B------:R-:W-:-:S03]  /*2a20*/  MOV R2, 0x2a50 ;  /* 0x00002a5000027802 */ /* 0x000fc60000000f00 */
[----:B------:R2:W-:Y:S04]  /*2a30*/  STS [UR6+0x68], R0 ;  /* 0x00006800ff007988 */ /* 0x0005e80008000806 */
[----:B-12---:R-:W-:Y:S05]  /*2a40*/  CALL.REL.NOINC `($__internal_1_$__cuda_sm10x_tcgen05_guardrail_trap_phase_invalid_during_alloc) ;  /* 0x0000002c00687944 */ /* 0x006fea0003c00000 */
.L_x_46:
[----:B------:R-:W-:Y:S05]  /*2a50*/  WARPSYNC.ALL ;  /* 0x0000000000007948 */ /* 0x000fea0003800000 */
[----:B------:R-:W-:Y:S01]  /*2a60*/  NOP ;  /* 0x0000000000007918 */ /* 0x000fe20000000000 */
.L_x_44:
[----:B------:R-:W4:Y:S08]  /*2a70*/  S2UR UR4, SR_CgaCtaId ;  /* 0x00000000000479c3 */ /* 0x000f300000008800 */
[----:B------:R-:W-:Y:S06]  /*2a80*/  BAR.SYNC.DEFER_BLOCKING 0x3, 0xa0 ;  /* 0x00c2800000007b1d */ /* 0x000fec0000010000 */
[----:B------:R-:W-:-:S02]  /*2a90*/  UMOV UR5, 0x400 ;  /* 0x0000040000057882 */ /* 0x000fc40000000000 */
[----:B----4-:R-:W-:-:S06]  /*2aa0*/  ULEA UR4, UR4, UR5, 0x18 ;  /* 0x0000000504047291 */ /* 0x010fcc000f8ec0ff */
[----:B--2---:R-:W-:-:S05]  /*2ab0*/  MOV R3, UR4 ;  /* 0x0000000400037c02 */ /* 0x004fca0008000f00 */
[----:B------:R2:W4:Y:S01]  /*2ac0*/  LDS R81, [R3+0x68] ;  /* 0x0000680003517984 */ /* 0x0005220000000800 */
[----:B------:R-:W5:Y:S02]  /*2ad0*/  SYNCS.PHASECHK.TRANS64.TRYWAIT P0, [R3+URZ+0x40], RZ ;  /* 0x000040ff030075a7 */ /* 0x000f6400080011ff */
[----:B--2-45:R-:W-:Y:S05]  /*2ae0*/  @!P0 BRA `(.L_x_49) ;  /* 0x0000002800f08947 */ /* 0x034fea0003800000 */
.L_x_88:
[----:B------:R-:W4:Y:S01]  /*2af0*/  LDS.128 R60, [R3+0x2d410] ;  /* 0x02d41000033c7984 */ /* 0x000f220000000c00 */
[----:B---3--:R-:W-:Y:S01]  /*2b00*/  HFMA2 R0, -RZ, RZ, 0, 5.9604644775390625e-08 ;  /* 0x00000001ff007431 */ /* 0x008fe200000001ff */
[----:B------:R3:W-:Y:S06]  /*2b10*/  MEMBAR.ALL.CTA ;  /* 0x0000000000007992 */ /* 0x0007ec0000008000 */
[----:B---3--:R-:W3:Y:S02]  /*2b20*/  FENCE.VIEW.ASYNC.S ;  /* 0x00000000000073c6 */ /* 0x008ee40000000000 */
[----:B---3--:R3:W-:Y:S01]  /*2b30*/  SYNCS.ARRIVE.TRANS64.ART0 RZ, [R3+URZ+0x50], R0 ;  /* 0x0000500003ff79a7 */ /* 0x0087e200085000ff */
[----:B----4-:R-:W-:-:S13]  /*2b40*/  ISETP.NE.AND P0, PT, R63, 0x1, PT ;  /* 0x000000013f00780c */ /* 0x010fda0003f05270 */
[----:B---3--:R-:W-:Y:S05]  /*2b50*/  @P0 BRA `(.L_x_50) ;  /* 0x0000002000b40947 */ /* 0x008fea0003800000 */
[----:B------:R-:W-:Y:S01]  /*2b60*/  IMAD.SHL.U32 R5, R66, 0x80, RZ ;  /* 0x0000008042057824 */ /* 0x000fe200078e00ff */
[----:B------:R-:W-:Y:S01]  /*2b70*/  SHF.R.U32.HI R72, RZ, 0x5, R66 ;  /* 0x00000005ff487819 */ /* 0x000fe20000011642 */
[----:B------:R-:W3:Y:S01]  /*2b80*/  S2UR UR7, SR_CgaCtaId ;  /* 0x00000000000779c3 */ /* 0x000ee20000008800 */
[----:B------:R-:W4:Y:S01]  /*2b90*/  S2R R64, SR_LANEID ;  /* 0x0000000000407919 */ /* 0x000f220000000000 */
[----:B------:R-:W-:Y:S01]  /*2ba0*/  IMAD R80, R82, 0x4, R3 ;  /* 0x0000000452507824 */ /* 0x000fe200078e0203 */
[----:B------:R-:W-:Y:S01]  /*2bb0*/  LOP3.LUT R5, R5, 0xf80, RZ, 0xc0, !PT ;  /* 0x00000f8005057812 */ /* 0x000fe200078ec0ff */
[----:B------:R-:W-:Y:S01]  /*2bc0*/  IMAD.MOV.U32 R70, RZ, RZ, 0x1 ;  /* 0x00000001ff467424 */ /* 0x000fe200078e00ff */
[----:B------:R-:W-:Y:S01]  /*2bd0*/  UMOV UR12, 0x400 ;  /* 0x00000400000c7882 */ /* 0x000fe20000000000 */
[----:B------:R-:W-:Y:S01]  /*2be0*/  IMAD.MOV.U32 R68, RZ, RZ, RZ ;  /* 0x000000ffff447224 */ /* 0x000fe200078e00ff */
[----:B------:R-:W1:Y:S01]  /*2bf0*/  LDCU.64 UR10, c[0x0][0x348] ;  /* 0x00006900ff0a77ac */ /* 0x000e620008000a00 */
[----:B------:R-:W-:-:S02]  /*2c00*/  IMAD R4, R72, 0x1000, R5 ;  /* 0x0000100048047824 */ /* 0x000fc400078e0205 */
[----:B------:R-:W-:Y:S02]  /*2c10*/  IMAD.MOV.U32 R67, RZ, RZ, RZ ;  /* 0x000000ffff437224 */ /* 0x000fe400078e00ff */
[----:B------:R-:W-:-:S04]  /*2c20*/  IMAD.IADD R4, R3, 0x1, R4 ;  /* 0x0000000103047824 */ /* 0x000fc800078e0204 */
[C---:B------:R-:W-:Y:S02]  /*2c30*/  VIADD R2, R4.reuse, 0x430 ;  /* 0x0000043004027836 */ /* 0x040fe40000000000 */
[C---:B------:R-:W-:Y:S02]  /*2c40*/  VIADD R7, R4.reuse, 0x420 ;  /* 0x0000042004077836 */ /* 0x040fe40000000000 */
[C---:B------:R-:W-:Y:S01]  /*2c50*/  VIADD R6, R4.reuse, 0x410 ;  /* 0x0000041004067836 */ /* 0x040fe20000000000 */
[----:B------:R-:W-:Y:S01]  /*2c60*/  SHF.R.U32.HI R79, RZ, 0x3, R2 ;  /* 0x00000003ff4f7819 */ /* 0x000fe20000011602 */
[----:B------:R-:W-:Y:S01]  /*2c70*/  VIADD R5, R4, 0x400 ;  /* 0x0000040004057836 */ /* 0x000fe20000000000 */
[----:B------:R-:W-:Y:S01]  /*2c80*/  SHF.R.U32.HI R78, RZ, 0x3, R7 ;  /* 0x00000003ff4e7819 */ /* 0x000fe20000011607 */
[----:B---3--:R-:W-:Y:S01]  /*2c90*/  ULEA UR13, UR7, UR12, 0x18 ;  /* 0x0000000c070d7291 */ /* 0x008fe2000f8ec0ff */
[----:B------:R-:W-:Y:S01]  /*2ca0*/  LOP3.LUT R79, R2, 0x70, R79, 0x78, !PT ;  /* 0x00000070024f7812 */ /* 0x000fe200078e784f */
[----:B------:R-:W-:Y:S01]  /*2cb0*/  VIADD R2, R4, 0x470 ;  /* 0x0000047004027836 */ /* 0x000fe20000000000 */
[----:B------:R-:W-:-:S02]  /*2cc0*/  LOP3.LUT R78, R7, 0x70, R78, 0x78, !PT ;  /* 0x00000070074e7812 */ /* 0x000fc400078e784e */
[----:B------:R-:W-:Y:S02]  /*2cd0*/  LOP3.LUT R7, R66, 0x1f, RZ, 0xc0, !PT ;  /* 0x0000001f42077812 */ /* 0x000fe400078ec0ff */
[----:B------:R-:W-:Y:S02]  /*2ce0*/  SHF.R.U32.HI R75, RZ, 0x3, R2 ;  /* 0x00000003ff4b7819 */ /* 0x000fe40000011602 */
[----:B------:R-:W-:Y:S02]  /*2cf0*/  SHF.R.U32.HI R77, RZ, 0x3, R6 ;  /* 0x00000003ff4d7819 */ /* 0x000fe40000011606 */
[----:B------:R-:W-:Y:S01]  /*2d00*/  LOP3.LUT R75, R2, 0x70, R75, 0x78, !PT ;  /* 0x00000070024b7812 */ /* 0x000fe200078e784b */
[C---:B------:R-:W-:Y:S01]  /*2d10*/  IMAD R2, R72.reuse, 0x20, R7 ;  /* 0x0000002048027824 */ /* 0x040fe200078e0207 */
[----:B------:R-:W-:Y:S01]  /*2d20*/  SHF.R.U32.HI R76, RZ, 0x3, R5 ;  /* 0x00000003ff4c7819 */ /* 0x000fe20000011605 */
[----:B------:R-:W-:Y:S01]  /*2d30*/  IMAD R72, R72, 0x200000, R81 ;  /* 0x0020000048487824 */ /* 0x000fe200078e0251 */
[----:B------:R-:W-:Y:S01]  /*2d40*/  LOP3.LUT R77, R6, 0x70, R77, 0x78, !PT ;  /* 0x00000070064d7812 */ /* 0x000fe200078e784d */
[----:B------:R-:W-:Y:S01]  /*2d50*/  IMAD.SHL.U32 R2, R2, 0x20, RZ ;  /* 0x0000002002027824 */ /* 0x000fe200078e00ff */
[----:B------:R-:W-:Y:S01]  /*2d60*/  LOP3.LUT R76, R5, 0x70, R76, 0x78, !PT ;  /* 0x00000070054c7812 */ /* 0x000fe200078e784c */
[----:B------:R-:W-:-:S02]  /*2d70*/  VIADD R5, R4, 0x460 ;  /* 0x0000046004057836 */ /* 0x000fc40000000000 */
[----:B------:R-:W-:Y:S01]  /*2d80*/  VIADD R6, R4, 0x450 ;  /* 0x0000045004067836 */ /* 0x000fe20000000000 */
[----:B------:R-:W-:Y:S01]  /*2d90*/  LOP3.LUT R2, R2, 0xffff, RZ, 0xc0, !PT ;  /* 0x0000ffff02027812 */ /* 0x000fe200078ec0ff */
[----:B------:R-:W-:Y:S01]  /*2da0*/  VIADD R4, R4, 0x440 ;  /* 0x0000044004047836 */ /* 0x000fe20000000000 */
[----:B------:R-:W-:Y:S02]  /*2db0*/  SHF.R.U32.HI R74, RZ, 0x3, R5 ;  /* 0x00000003ff4a7819 */ /* 0x000fe40000011605 */
[----:B------:R-:W-:Y:S02]  /*2dc0*/  SHF.R.U32.HI R2, RZ, 0x1, R2 ;  /* 0x00000001ff027819 */ /* 0x000fe40000011602 */
[----:B------:R-:W-:Y:S02]  /*2dd0*/  SHF.R.U32.HI R73, RZ, 0x3, R6 ;  /* 0x00000003ff497819 */ /* 0x000fe40000011606 */
[----:B------:R-:W-:Y:S02]  /*2de0*/  LOP3.LUT R2, R2, 0xffff, RZ, 0xc0, !PT ;  /* 0x0000ffff02027812 */ /* 0x000fe400078ec0ff */
[----:B------:R-:W-:-:S02]  /*2df0*/  SHF.R.U32.HI R71, RZ, 0x3, R4 ;  /* 0x00000003ff477819 */ /* 0x000fc40000011604 */
[----:B------:R-:W-:Y:S01]  /*2e00*/  LOP3.LUT R74, R5, 0x70, R74, 0x78, !PT ;  /* 0x00000070054a7812 */ /* 0x000fe200078e784a */
[----:B------:R-:W-:Y:S01]  /*2e10*/  IMAD.IADD R69, R3, 0x1, R2 ;  /* 0x0000000103457824 */ /* 0x000fe200078e0202 */
[----:B------:R-:W-:Y:S02]  /*2e20*/  LOP3.LUT R73, R6, 0x70, R73, 0x78, !PT ;  /* 0x0000007006497812 */ /* 0x000fe400078e7849 */
[----:B-1--4-:R-:W-:-:S07]  /*2e30*/  LOP3.LUT R71, R4, 0x70, R71, 0x78, !PT ;  /* 0x0000007004477812 */ /* 0x012fce00078e7847 */
.L_x_63:
[----:B---3--:R-:W1:Y:S01]  /*2e40*/  LDC.64 R8, c[0x0][0x750] ;  /* 0x0001d400ff087b82 */ /* 0x008e620000000a00 */
[----:B------:R-:W3:Y:S01]  /*2e50*/  LDCU.64 UR4, c[0x0][0x358] ;  /* 0x00006b00ff0477ac */ /* 0x000ee20008000a00 */
[----:B------:R-:W-:-:S04]  /*2e60*/  SHF.L.U32 R63, R60, 0x7, RZ ;  /* 0x000000073c3f7819 */ /* 0x000fc800000006ff */
[----:B------:R-:W-:Y:S02]  /*2e70*/  IADD3 R7, PT, PT, R63, R66, RZ ;  /* 0x000000423f077210 */ /* 0x000fe40007ffe0ff */
[----:B------:R-:W4:Y:S01]  /*2e80*/  LDC.64 R4, c[0x0][0x758] ;  /* 0x0001d600ff047b82 */ /* 0x000f220000000a00 */
[----:B-1----:R-:W-:-:S05]  /*2e90*/  IMAD.WIDE R8, R62, 0x4, R8 ;  /* 0x000000043e087825 */ /* 0x002fca00078e0208 */
[----:B---3--:R1:W5:Y:S01]  /*2ea0*/  LDG.E R83, desc[UR4][R8.64] ;  /* 0x0000000408537981 */ /* 0x008362000c1e1900 */
[----:B----4-:R-:W-:Y:S01]  /*2eb0*/  IMAD.WIDE R6, R7, 0x4, R4 ;  /* 0x0000000407067825 */ /* 0x010fe200078e0204 */
[----:B------:R-:W-:-:S04]  /*2ec0*/  SHF.L.U32 R4, R67, 0x1f, RZ ;  /* 0x0000001f43047819 */ /* 0x000fc800000006ff */
[----:B------:R1:W5:Y:S01]  /*2ed0*/  LDG.E R60, desc[UR4][R6.64] ;  /* 0x00000004063c7981 */ /* 0x000362000c1e1900 */
[----:B------:R-:W3:Y:S01]  /*2ee0*/  SYNCS.PHASECHK.TRANS64.TRYWAIT P0, [R3+URZ+0x30], R4 ;  /* 0x00003004030075a7 */ /* 0x000ee200080011ff */
[----:B------:R-:W-:Y:S02]  /*2ef0*/  ISETP.NE.AND P4, PT, R67, RZ, PT ;  /* 0x000000ff4300720c */ /* 0x000fe40003f85270 */
[----:B------:R-:W-:Y:S01]  /*2f00*/  MOV R65, R62 ;  /* 0x0000003e00417202 */ /* 0x000fe20000000f00 */
[----:B-1-3--:R-:W-:Y:S10]  /*2f10*/  @!P0 BRA `(.L_x_51) ;  /* 0x0000002400f88947 */ /* 0x00aff40003800000 */
.L_x_90:
[----:B------:R-:W-:Y:S01]  /*2f20*/  HFMA2 R85, -RZ, RZ, 0, 0 ;  /* 0x00000000ff557431 */ /* 0x000fe200000001ff */
[----:B------:R-:W-:Y:S01]  /*2f30*/  SHF.R.S32.HI R2, RZ, 0x1f, R62 ;  /* 0x0000001fff027819 */ /* 0x000fe2000001143e */
[----:B------:R-:W-:Y:S01]  /*2f40*/  IMAD R84, R67, 0xd0, R72 ;  /* 0x000000d043547824 */ /* 0x000fe200078e0248 */
[----:B------:R-:W-:Y:S01]  /*2f50*/  CS2R R86, SRZ ;  /* 0x0000000000567805 */ /* 0x000fe2000001ff00 */
[----:B------:R-:W-:-:S07]  /*2f60*/  IMAD.MOV.U32 R88, RZ, RZ, RZ ;  /* 0x000000ffff587224 */ /* 0x000fce00078e00ff */
.L_x_58:
[----:B-1----:R-:W-:Y:S01]  /*2f70*/  IADD3 R5, PT, PT, R87, 0x3, RZ ;  /* 0x0000000357057810 */ /* 0x002fe20007ffe0ff */
[----:B------:R-:W-:Y:S05]  /*2f80*/  WARPSYNC.ALL ;  /* 0x0000000000007948 */ /* 0x000fea0003800000 */
[----:B------:R-:W-:Y:S01]  /*2f90*/  NOP ;  /* 0x0000000000007918 */ /* 0x000fe20000000000 */
[----:B------:R-:W-:Y:S01]  /*2fa0*/  SEL R62, R5, R86, !P4 ;  /* 0x00000056053e7207 */ /* 0x000fe20006000000 */
[----:B------:R-:W-:Y:S01]  /*2fb0*/  BSSY.RECONVERGENT B0, `(.L_x_52) ;  /* 0x000005a000007945 */ /* 0x000fe20003800200 */
[----:B------:R-:W-:Y:S02]  /*2fc0*/  ISETP.NE.AND P0, PT, R85, RZ, PT ;  /* 0x000000ff5500720c */ /* 0x000fe40003f05270 */
[----:B------:R-:W-:-:S04]  /*2fd0*/  SHF.L.U32 R89, R62, 0x6, RZ ;  /* 0x000000063e597819 */ /* 0x000fc800000006ff */
[----:B------:R-:W-:-:S04]  /*2fe0*/  IADD3 R4, PT, PT, R84, R89, RZ ;  /* 0x0000005954047210 */ /* 0x000fc80007ffe0ff */
[----:B------:R-:W-:-:S13]  /*2ff0*/  R2UR UR4, R4 ;  /* 0x00000000040472ca */ /* 0x000fda00000e0000 */
[----:B------:R-:W1:Y:S01]  /*3000*/  LDTM.x32 R28, tmem[UR4+0x20] ;  /* 0x00002004001c79ee */ /* 0x000e6200082c0000 */
[----:B------:R-:W-:Y:S01]  /*3010*/  R2UR UR4, R4 ;  /* 0x00000000040472ca */ /* 0x000fe200000e0000 */
[C---:B-1---5:R-:W-:Y:S01]  /*3020*/  FMUL R90, R83.reuse, R28 ;  /* 0x0000001c535a7220 */ /* 0x062fe20000400000 */
[C---:B------:R-:W-:Y:S01]  /*3030*/  FMUL R91, R83.reuse, R29 ;  /* 0x0000001d535b7220 */ /* 0x040fe20000400000 */
[C---:B------:R-:W-:Y:S01]  /*3040*/  FMUL R92, R83.reuse, R30 ;  /* 0x0000001e535c7220 */ /* 0x040fe20000400000 */
[C---:B------:R-:W-:Y:S01]  /*3050*/  FMUL R93, R83.reuse, R31 ;  /* 0x0000001f535d7220 */ /* 0x040fe20000400000 */
[C---:B------:R-:W-:Y:S01]  /*3060*/  FMUL R94, R83.reuse, R32 ;  /* 0x00000020535e7220 */ /* 0x040fe20000400000 */
[C---:B------:R-:W-:Y:S01]  /*3070*/  FMUL R95, R83.reuse, R33 ;  /* 0x00000021535f7220 */ /* 0x040fe20000400000 */
[C---:B------:R-:W-:Y:S01]  /*3080*/  FMUL R96, R83.reuse, R34 ;  /* 0x0000002253607220 */ /* 0x040fe20000400000 */
[C---:B------:R-:W-:Y:S01]  /*3090*/  FMUL R97, R83.reuse, R35 ;  /* 0x0000002353617220 */ /* 0x040fe20000400000 */
[----:B------:R-:W-:-:S04]  /*30a0*/  FMUL R36, R83, R36 ;  /* 0x0000002453247220 */ /* 0x000fc80000400000 */
[----:B------:R-:W1:Y:S01]  /*30b0*/  LDTM.x32 R4, tmem[UR4] ;  /* 0x00000004000479ee */ /* 0x000e6200082c0000 */
[C---:B------:R-:W-:Y:S01]  /*30c0*/  FMUL R37, R83.reuse, R37 ;  /* 0x0000002553257220 */ /* 0x040fe20000400000 */
        /* <DEDUP_REMOVED lines=22> */
[C---:B-1----:R-:W-:Y:S01]  /*3230*/  FMUL R102, R83.reuse, R8 ;  /* 0x0000000853667220 */ /* 0x042fe20000400000 */
        /* <DEDUP_REMOVED lines=30> */
[----:B------:R-:W-:Y:S01]  /*3420*/  FMUL R35, R83, R35 ;  /* 0x0000002353237220 */ /* 0x000fe20000400000 */
[----:B------:R-:W-:-:S02]  /*3430*/  F2FP.BF16.F32.PACK_AB R8, R91, R90 ;  /* 0x0000005a5b08723e */ /* 0x000fc400000010ff */
[----:B------:R-:W-:Y:S02]  /*3440*/  F2FP.BF16.F32.PACK_AB R9, R93, R92 ;  /* 0x0000005c5d09723e */ /* 0x000fe400000010ff */
[----:B------:R-:W-:Y:S02]  /*3450*/  F2FP.BF16.F32.PACK_AB R10, R95, R94 ;  /* 0x0000005e5f0a723e */ /* 0x000fe400000010ff */
[----:B------:R-:W-:Y:S02]  /*3460*/  F2FP.BF16.F32.PACK_AB R11, R97, R96 ;  /* 0x00000060610b723e */ /* 0x000fe400000010ff */
[----:B------:R-:W-:Y:S02]  /*3470*/  F2FP.BF16.F32.PACK_AB R12, R37, R36 ;  /* 0x00000024250c723e */ /* 0x000fe400000010ff */
[----:B------:R-:W-:Y:S02]  /*3480*/  F2FP.BF16.F32.PACK_AB R13, R39, R38 ;  /* 0x00000026270d723e */ /* 0x000fe400000010ff */
[----:B------:R-:W-:-:S02]  /*3490*/  F2FP.BF16.F32.PACK_AB R14, R41, R40 ;  /* 0x00000028290e723e */ /* 0x000fc400000010ff */
[----:B------:R-:W-:Y:S02]  /*34a0*/  F2FP.BF16.F32.PACK_AB R15, R43, R42 ;  /* 0x0000002a2b0f723e */ /* 0x000fe400000010ff */
[----:B------:R-:W-:Y:S02]  /*34b0*/  F2FP.BF16.F32.PACK_AB R16, R45, R44 ;  /* 0x0000002c2d10723e */ /* 0x000fe400000010ff */
[----:B------:R-:W-:Y:S02]  /*34c0*/  F2FP.BF16.F32.PACK_AB R17, R47, R46 ;  /* 0x0000002e2f11723e */ /* 0x000fe400000010ff */
[----:B------:R-:W-:Y:S02]  /*34d0*/  F2FP.BF16.F32.PACK_AB R18, R49, R48 ;  /* 0x000000303112723e */ /* 0x000fe400000010ff */
[----:B------:R-:W-:Y:S01]  /*34e0*/  F2FP.BF16.F32.PACK_AB R19, R51, R50 ;  /* 0x000000323313723e */ /* 0x000fe200000010ff */
[----:B------:R-:W-:Y:S06]  /*34f0*/  @P0 BRA `(.L_x_53) ;  /* 0x0000000000140947 */ /* 0x000fec0003800000 */
[----:B------:R-:W-:Y:S01]  /*3500*/  ELECT P0, URZ, PT ;  /* 0x0000000000ff782f */ /* 0x000fe20003800000 */
[----:B------:R-:W-:Y:S01]  /*3510*/  NOP ;  /* 0x0000000000007918 */ /* 0x000fe20000000000 */
[----:B------:R-:W-:-:S11]  /*3520*/  LOP3.LUT R67, R67, 0x1, RZ, 0x3c, !PT ;  /* 0x0000000143437812 */ /* 0x000fd600078e3cff */
[----:B------:R-:W-:-:S04]  /*3530*/  @P0 IMAD.MOV.U32 R4, RZ, RZ, 0x1 ;  /* 0x00000001ff040424 */ /* 0x000fc800078e00ff */
[----:B------:R1:W-:Y:S03]  /*3540*/  @P0 SYNCS.ARRIVE.TRANS64.ART0 RZ, [R3+URZ+0x38], R4 ;  /* 0x0000380403ff09a7 */ /* 0x0003e600085000ff */
.L_x_53:
[----:B------:R-:W-:Y:S05]  /*3550*/  BSYNC.RECONVERGENT B0 ;  /* 0x0000000000007941 */ /* 0x000fea0003800200 */
.L_x_52:
[----:B------:R-:W-:Y:S01]  /*3560*/  F2FP.BF16.F32.PACK_AB R20, R53, R52 ;  /* 0x000000343514723e */ /* 0x000fe200000010ff */
[----:B------:R3:W-:Y:S01]  /*3570*/  STS.128 [R71], R8 ;  /* 0x0000000847007388 */ /* 0x0007e20000000c00 */
[----:B------:R-:W-:Y:S02]  /*3580*/  F2FP.BF16.F32.PACK_AB R21, R55, R54 ;  /* 0x000000363715723e */ /* 0x000fe400000010ff */
[----:B------:R-:W-:Y:S01]  /*3590*/  F2FP.BF16.F32.PACK_AB R22, R57, R56 ;  /* 0x000000383916723e */ /* 0x000fe200000010ff */
[----:B------:R4:W-:Y:S01]  /*35a0*/  STS.128 [R73], R12 ;  /* 0x0000000c49007388 */ /* 0x0009e20000000c00 */
[----:B------:R-:W-:Y:S02]  /*35b0*/  F2FP.BF16.F32.PACK_AB R23, R59, R58 ;  /* 0x0000003a3b17723e */ /* 0x000fe400000010ff */
[----:B-1----:R-:W-:Y:S01]  /*35c0*/  F2FP.BF16.F32.PACK_AB R4, R99, R98 ;  /* 0x000000626304723e */ /* 0x002fe200000010ff */
[----:B------:R1:W-:Y:S01]  /*35d0*/  STS.128 [R74], R16 ;  /* 0x000000104a007388 */ /* 0x0003e20000000c00 */
[----:B------:R-:W-:-:S02]  /*35e0*/  F2FP.BF16.F32.PACK_AB R5, R101, R100 ;  /* 0x000000646505723e */ /* 0x000fc400000010ff */
[----:B------:R-:W-:Y:S01]  /*35f0*/  F2FP.BF16.F32.PACK_AB R6, R103, R102 ;  /* 0x000000666706723e */ /* 0x000fe200000010ff */
[----:B------:R2:W-:Y:S01]  /*3600*/  STS.128 [R75], R20 ;  /* 0x000000144b007388 */ /* 0x0005e20000000c00 */
[----:B------:R-:W-:Y:S02]  /*3610*/  F2FP.BF16.F32.PACK_AB R7, R105, R104 ;  /* 0x000000686907723e */ /* 0x000fe400000010ff */
[----:B------:R-:W-:Y:S02]  /*3620*/  ISETP.NE.AND P2, PT, R82, RZ, PT ;  /* 0x000000ff5200720c */ /* 0x000fe40003f45270 */
[C---:B------:R-:W-:Y:S01]  /*3630*/  ISETP.GE.U32.AND P3, PT, R85.reuse, 0x6, PT ;  /* 0x000000065500780c */ /* 0x040fe20003f66070 */
[----:B------:R2:W-:Y:S01]  /*3640*/  STS.128 [R76], R4 ;  /* 0x000000044c007388 */ /* 0x0005e20000000c00 */
[----:B------:R-:W-:Y:S01]  /*3650*/  VIADD R85, R85, 0x2 ;  /* 0x0000000255557836 */ /* 0x000fe20000000000 */
[----:B---3--:R-:W-:Y:S02]  /*3660*/  F2FP.BF16.F32.PACK_AB R8, R107, R106 ;  /* 0x0000006a6b08723e */ /* 0x008fe400000010ff */
[----:B------:R-:W-:-:S02]  /*3670*/  F2FP.BF16.F32.PACK_AB R9, R109, R108 ;  /* 0x0000006c6d09723e */ /* 0x000fc400000010ff */
[----:B------:R-:W-:Y:S02]  /*3680*/  F2FP.BF16.F32.PACK_AB R10, R111, R110 ;  /* 0x0000006e6f0a723e */ /* 0x000fe400000010ff */
[----:B------:R-:W-:Y:S02]  /*3690*/  F2FP.BF16.F32.PACK_AB R11, R113, R112 ;  /* 0x00000070710b723e */ /* 0x000fe400000010ff */
[----:B----4-:R-:W-:Y:S02]  /*36a0*/  F2FP.BF16.F32.PACK_AB R12, R115, R114 ;  /* 0x00000072730c723e */ /* 0x010fe400000010ff */
[----:B------:R-:W-:Y:S01]  /*36b0*/  F2FP.BF16.F32.PACK_AB R13, R117, R116 ;  /* 0x00000074750d723e */ /* 0x000fe200000010ff */
[----:B------:R2:W-:Y:S01]  /*36c0*/  STS.128 [R77], R8 ;  /* 0x000000084d007388 */ /* 0x0005e20000000c00 */
[----:B------:R-:W-:Y:S02]  /*36d0*/  F2FP.BF16.F32.PACK_AB R14, R25, R24 ;  /* 0x00000018190e723e */ /* 0x000fe400000010ff */
[----:B------:R-:W-:-:S02]  /*36e0*/  F2FP.BF16.F32.PACK_AB R15, R27, R26 ;  /* 0x0000001a1b0f723e */ /* 0x000fc400000010ff */
[----:B-1----:R-:W-:Y:S02]  /*36f0*/  F2FP.BF16.F32.PACK_AB R16, R29, R28 ;  /* 0x0000001c1d10723e */ /* 0x002fe400000010ff */
[----:B------:R-:W-:Y:S01]  /*3700*/  F2FP.BF16.F32.PACK_AB R17, R31, R30 ;  /* 0x0000001e1f11723e */ /* 0x000fe200000010ff */
[----:B------:R2:W-:Y:S01]  /*3710*/  STS.128 [R78], R12 ;  /* 0x0000000c4e007388 */ /* 0x0005e20000000c00 */
[----:B------:R-:W-:Y:S02]  /*3720*/  F2FP.BF16.F32.PACK_AB R18, R33, R32 ;  /* 0x000000202112723e */ /* 0x000fe400000010ff */
[----:B------:R-:W-:-:S05]  /*3730*/  F2FP.BF16.F32.PACK_AB R19, R35, R34 ;  /* 0x000000222313723e */ /* 0x000fca00000010ff */
[----:B------:R2:W-:Y:S01]  /*3740*/  STS.128 [R79], R16 ;  /* 0x000000104f007388 */ /* 0x0005e20000000c00 */
[----:B------:R1:W-:Y:S06]  /*3750*/  MEMBAR.ALL.CTA ;  /* 0x0000000000007992 */ /* 0x0003ec0000008000 */
[----:B-1----:R-:W1:Y:S02]  /*3760*/  FENCE.VIEW.ASYNC.S ;  /* 0x00000000000073c6 */ /* 0x002e640000000000 */
[----:B-1----:R-:W-:Y:S06]  /*3770*/  BAR.SYNC.DEFER_BLOCKING 0x2, 0x80 ;  /* 0x0082000000007b1d */ /* 0x002fec0000010000 */
[----:B------:R-:W-:Y:S05]  /*3780*/  @P2 BRA `(.L_x_54) ;  /* 0x0000000000442947 */ /* 0x000fea0003800000 */
[----:B------:R-:W-:Y:S01]  /*3790*/  UIADD3 UR8, UP0, UPT, UR10, 0x240, URZ ;  /* 0x000002400a087890 */ /* 0x000fe2000ff1e0ff */
[----:B------:R-:W-:Y:S01]  /*37a0*/  PLOP3.LUT P0, PT, PT, PT, PT, 0x80, 0x8 ;  /* 0x000000000008781c */ /* 0x000fe20003f0f070 */
[----:B------:R-:W-:Y:S01]  /*37b0*/  IMAD R89, R61, 0x100, R89 ;  /* 0x000001003d597824 */ /* 0x000fe200078e0259 */
[----:B--2---:R-:W-:Y:S01]  /*37c0*/  IADD3 R4, PT, PT, R3, 0x400, RZ ;  /* 0x0000040003047810 */ /* 0x004fe20007ffe0ff */
[----:B------:R-:W-:-:S12]  /*37d0*/  UIADD3.X UR9, UPT, UPT, URZ, UR11, URZ, UP0, !UPT ;  /* 0x0000000bff097290 */ /* 0x000fd800087fe4ff */
.L_x_55:
[----:B------:R-:W-:Y:S02]  /*37e0*/  PLOP3.LUT P1, PT, P1, P0, PT, 0xf2, 0x2f ;  /* 0x00000000002f781c */ /* 0x000fe40000f21e72 */
[----:B------:R-:W-:-:S08]  /*37f0*/  @P0 R2UR P1, UR6, R63 ;  /* 0x000000003f0602ca */ /* 0x000fd00000020000 */
[----:B------:R-:W-:Y:S02]  /*3800*/  PLOP3.LUT P1, PT, P1, P0, PT, 0xf2, 0x2f ;  /* 0x00000000002f781c */ /* 0x000fe40000f21e72 */
[----:B------:R-:W-:-:S08]  /*3810*/  @P0 R2UR.OR P1, UR5, R89 ;  /* 0x00000000590502ca */ /* 0x000fd00000120000 */
[----:B------:R-:W-:Y:S02]  /*3820*/  PLOP3.LUT P1, PT, P1, P0, PT, 0xf2, 0x2f ;  /* 0x00000000002f781c */ /* 0x000fe40000f21e72 */
[----:B------:R-:W-:-:S08]  /*3830*/  @P0 R2UR.OR P1, UR4, R4 ;  /* 0x00000000040402ca */ /* 0x000fd00000120000 */
[----:B------:R-:W-:Y:S02]  /*3840*/  @P0 PLOP3.LUT P0, PT, P1, PT, PT, 0x80, 0x8 ;  /* 0x000000000008081c */ /* 0x000fe40000f0f070 */
[----:B------:R-:W-:-:S03]  /*3850*/  PLOP3.LUT P1, PT, PT, PT, PT, 0x80, 0x8 ;  /* 0x000000000008781c */ /* 0x000fc60003f2f070 */
[----:B------:R1:W-:Y:S08]  /*3860*/  UTMASTG.2D [UR4], [UR8], desc[URZ] ;  /* 0x0000ff04080073b5 */ /* 0x0003f00008009000 */
[----:B-1----:R-:W-:Y:S05]  /*3870*/  @P0 BRA.U.ANY `(.L_x_55) ;  /* 0xfffffffd00d80947 */ /* 0x002fea000393ffff */
[----:B------:R0:W-:Y:S01]  /*3880*/  UTMACMDFLUSH ;  /* 0x00000000000079b7 */ /* 0x0001e20000000000 */
[----:B------:R-:W-:-:S04]  /*3890*/  DEPBAR.LE SB0, 0x0 ;  /* 0x000080000000791a */ /* 0x000fc80000000000 */
.L_x_54:
[----:B------:R-:W-:Y:S01]  /*38a0*/  FMUL R128, R98, -1.4426950216293334961 ;  /* 0xbfb8aa3b62807820 */ /* 0x000fe20000400000 */
[----:B------:R-:W-:Y:S01]  /*38b0*/  FMUL R127, R99, -1.4426950216293334961 ;  /* 0xbfb8aa3b637f7820 */ /* 0x000fe20000400000 */
[----:B------:R-:W-:Y:S01]  /*38c0*/  FMUL R126, R100, -1.4426950216293334961 ;  /* 0xbfb8aa3b647e7820 */ /* 0x000fe20000400000 */
[----:B------:R-:W-:Y:S01]  /*38d0*/  FMUL R125, R101, -1.4426950216293334961 ;  /* 0xbfb8aa3b657d7820 */ /* 0x000fe20000400000 */
[----:B------:R-:W-:Y:S01]  /*38e0*/  FMUL R124, R102, -1.4426950216293334961 ;  /* 0xbfb8aa3b667c7820 */ /* 0x000fe20000400000 */
[----:B------:R-:W-:Y:S01]  /*38f0*/  FMUL R123, R103, -1.4426950216293334961 ;  /* 0xbfb8aa3b677b7820 */ /* 0x000fe20000400000 */
[----:B------:R-:W1:Y:S01]  /*3900*/  MUFU.EX2 R128, R128 ;  /* 0x0000008000807308 */ /* 0x000e620000000800 */
[----:B------:R-:W-:Y:S01]  /*3910*/  FMUL R122, R104, -1.4426950216293334961 ;  /* 0xbfb8aa3b687a7820 */ /* 0x000fe20000400000 */
[----:B------:R-:W-:Y:S01]  /*3920*/  FMUL R121, R105, -1.4426950216293334961 ;  /* 0xbfb8aa3b69797820 */ /* 0x000fe20000400000 */
[----:B------:R-:W-:Y:S01]  /*3930*/  FMUL R120, R106, -1.4426950216293334961 ;  /* 0xbfb8aa3b6a787820 */ /* 0x000fe20000400000 */
[----:B------:R-:W-:Y:S01]  /*3940*/  FMUL R119, R107, -1.4426950216293334961 ;  /* 0xbfb8aa3b6b777820 */ /* 0x000fe20000400000 */
[----:B--2---:R-:W-:Y:S01]  /*3950*/  FMUL R22, R111, -1.4426950216293334961 ;  /* 0xbfb8aa3b6f167820 */ /* 0x004fe20000400000 */
[----:B------:R-:W-:Y:S01]  /*3960*/  FMUL R21, R112, -1.4426950216293334961 ;  /* 0xbfb8aa3b70157820 */ /* 0x000fe20000400000 */
[----:B------:R-:W-:Y:S01]  /*3970*/  FMUL R20, R113, -1.4426950216293334961 ;  /* 0xbfb8aa3b71147820 */ /* 0x000fe20000400000 */
[----:B------:R-:W2:Y:S01]  /*3980*/  MUFU.EX2 R127, R127 ;  /* 0x0000007f007f7308 */ /* 0x000ea20000000800 */
[----:B------:R-:W-:Y:S01]  /*3990*/  FMUL R8, R31, -1.4426950216293334961 ;  /* 0xbfb8aa3b1f087820 */ /* 0x000fe20000400000 */
[----:B------:R-:W-:Y:S01]  /*39a0*/  FMUL R6, R33, -1.4426950216293334961 ;  /* 0xbfb8aa3b21067820 */ /* 0x000fe20000400000 */
[----:B------:R-:W-:Y:S01]  /*39b0*/  FMUL R4, R35, -1.4426950216293334961 ;  /* 0xbfb8aa3b23047820 */ /* 0x000fe20000400000 */
[----:B------:R-:W-:Y:S01]  /*39c0*/  FMUL R118, R108, -1.4426950216293334961 ;  /* 0xbfb8aa3b6c767820 */ /* 0x000fe20000400000 */
[----:B------:R-:W-:Y:S01]  /*39d0*/  FMUL R23, R110, -1.4426950216293334961 ;  /* 0xbfb8aa3b6e177820 */ /* 0x000fe20000400000 */
[----:B------:R-:W-:Y:S01]  /*39e0*/  FMUL R9, R30, -1.4426950216293334961 ;  /* 0xbfb8aa3b1e097820 */ /* 0x000fe20000400000 */
[----:B------:R-:W-:Y:S01]  /*39f0*/  FMUL R89, R109, -1.4426950216293334961 ;  /* 0xbfb8aa3b6d597820 */ /* 0x000fe20000400000 */
[----:B------:R-:W3:Y:S01]  /*3a00*/  MUFU.EX2 R126, R126 ;  /* 0x0000007e007e7308 */ /* 0x000ee20000000800 */
[----:B------:R-:W-:Y:S01]  /*3a10*/  FMUL R7, R32, -1.4426950216293334961 ;  /* 0xbfb8aa3b20077820 */ /* 0x000fe20000400000 */
[----:B------:R-:W-:Y:S01]  /*3a20*/  FMUL R5, R34, -1.4426950216293334961 ;  /* 0xbfb8aa3b22057820 */ /* 0x000fe20000400000 */
[----:B------:R-:W-:Y:S01]  /*3a30*/  FMUL R14, R25, -1.4426950216293334961 ;  /* 0xbfb8aa3b190e7820 */ /* 0x000fe20000400000 */
[----:B------:R-:W-:Y:S01]  /*3a40*/  FMUL R16, R117, -1.4426950216293334961 ;  /* 0xbfb8aa3b75107820 */ /* 0x000fe20000400000 */
[----:B------:R-:W-:Y:S01]  /*3a50*/  FMUL R10, R29, -1.4426950216293334961 ;  /* 0xbfb8aa3b1d0a7820 */ /* 0x000fe20000400000 */
[----:B------:R-:W-:Y:S01]  /*3a60*/  FMUL R12, R27, -1.4426950216293334961 ;  /* 0xbfb8aa3b1b0c7820 */ /* 0x000fe20000400000 */
[----:B------:R-:W-:Y:S01]  /*3a70*/  FMUL R13, R26, -1.4426950216293334961 ;  /* 0xbfb8aa3b1a0d7820 */ /* 0x000fe20000400000 */
[----:B------:R-:W4:Y:S01]  /*3a80*/  MUFU.EX2 R125, R125 ;  /* 0x0000007d007d7308 */ /* 0x000f220000000800 */
[----:B------:R-:W-:Y:S01]  /*3a90*/  FMUL R15, R24, -1.4426950216293334961 ;  /* 0xbfb8aa3b180f7820 */ /* 0x000fe20000400000 */
[----:B-1----:R-:W-:Y:S01]  /*3aa0*/  FADD R129, R128, 1 ;  /* 0x3f80000080817421 */ /* 0x002fe20000000000 */
[----:B--2---:R-:W-:Y:S01]  /*3ab0*/  FADD R128, R127, 1 ;  /* 0x3f8000007f807421 */ /* 0x004fe20000000000 */
[----:B------:R-:W-:Y:S01]  /*3ac0*/  FMUL R17, R116, -1.4426950216293334961 ;  /* 0xbfb8aa3b74117820 */ /* 0x000fe20000400000 */
[----:B------:R-:W-:Y:S01]  /*3ad0*/  FMUL R11, R28, -1.4426950216293334961 ;  /* 0xbfb8aa3b1c0b7820 */ /* 0x000fe20000400000 */
[----:B------:R-:W-:Y:S01]  /*3ae0*/  FMUL R19, R114, -1.4426950216293334961 ;  /* 0xbfb8aa3b72137820 */ /* 0x000fe20000400000 */
[----:B------:R-:W-:Y:S01]  /*3af0*/  FMUL R18, R115, -1.4426950216293334961 ;  /* 0xbfb8aa3b73127820 */ /* 0x000fe20000400000 */
[----:B------:R-:W1:Y:S01]  /*3b00*/  MUFU.EX2 R124, R124 ;  /* 0x0000007c007c7308 */ /* 0x000e620000000800 */
[----:B---3--:R-:W-:Y:S01]  /*3b10*/  FADD R127, R126, 1 ;  /* 0x3f8000007e7f7421 */ /* 0x008fe20000000000 */
[----:B------:R-:W-:Y:S06]  /*3b20*/  BAR.SYNC.DEFER_BLOCKING 0x2, 0x80 ;  /* 0x0082000000007b1d */ /* 0x000fec0000010000 */
[----:B------:R-:W2:Y:S01]  /*3b30*/  MUFU.EX2 R123, R123 ;  /* 0x0000007b007b7308 */ /* 0x000ea20000000800 */
[----:B----4-:R-:W-:-:S07]  /*3b40*/  FADD R126, R125, 1 ;  /* 0x3f8000007d7e7421 */ /* 0x010fce0000000000 */
[----:B------:R-:W3:Y:S01]  /*3b50*/  MUFU.EX2 R122, R122 ;  /* 0x0000007a007a7308 */ /* 0x000ee20000000800 */
[----:B-1----:R-:W-:-:S07]  /*3b60*/  FADD R125, R124, 1 ;  /* 0x3f8000007c7d7421 */ /* 0x002fce0000000000 */
[----:B------:R-:W1:Y:S01]  /*3b70*/  MUFU.EX2 R121, R121 ;  /* 0x0000007900797308 */ /* 0x000e620000000800 */
[----:B--2---:R-:W-:-:S07]  /*3b80*/  FADD R124, R123, 1 ;  /* 0x3f8000007b7c7421 */ /* 0x004fce0000000000 */
[----:B------:R-:W2:Y:S01]  /*3b90*/  MUFU.EX2 R120, R120 ;  /* 0x0000007800787308 */ /* 0x000ea20000000800 */
[----:B---3--:R-:W-:-:S07]  /*3ba0*/  FADD R123, R122, 1 ;  /* 0x3f8000007a7b7421 */ /* 0x008fce0000000000 */
        /* <DEDUP_REMOVED lines=46> */
[----:B------:R-:W2:Y:S01]  /*3e90*/  MUFU.RCP R118, R89 ;  /* 0x0000005900767308 */ /* 0x000ea20000001000 */
[----:B---3--:R-:W-:-:S07]  /*3ea0*/  FADD R19, R19, 1 ;  /* 0x3f80000013137421 */ /* 0x008fce0000000000 */
[----:B------:R-:W3:Y:S01]  /*3eb0*/  MUFU.RCP R22, R22 ;  /* 0x0000001600167308 */ /* 0x000ee20000001000 */
[----:B-1----:R-:W-:-:S07]  /*3ec0*/  FADD R18, R18, 1 ;  /* 0x3f80000012127421 */ /* 0x002fce0000000000 */
[----:B------:R-:W1:Y:S01]  /*3ed0*/  MUFU.RCP R21, R21 ;  /* 0x0000001500157308 */ /* 0x000e620000001000 */
[----:B--2---:R-:W-:-:S04]  /*3ee0*/  FMUL R118, R109, R118 ;  /* 0x000000766d767220 */ /* 0x004fc80000400000 */
[----:B------:R-:W-:-:S03]  /*3ef0*/  FMUL R39, R39, R118 ;  /* 0x0000007627277220 */ /* 0x000fc60000400000 */
[----:B------:R-:W2:Y:S01]  /*3f00*/  MUFU.RCP R20, R20 ;  /* 0x0000001400147308 */ /* 0x000ea20000001000 */
[----:B---3--:R-:W-:Y:S01]  /*3f10*/  FMUL R22, R111, R22 ;  /* 0x000000166f167220 */ /* 0x008fe20000400000 */
[----:B------:R-:W-:-:S03]  /*3f20*/  FMUL R39, R60, R39 ;  /* 0x000000273c277220 */ /* 0x000fc60000400000 */
[----:B------:R-:W-:-:S03]  /*3f30*/  FMUL R41, R41, R22 ;  /* 0x0000001629297220 */ /* 0x000fc60000400000 */
[----:B------:R-:W3:Y:S01]  /*3f40*/  MUFU.RCP R8, R8 ;  /* 0x0000000800087308 */ /* 0x000ee20000001000 */
[----:B-1----:R-:W-:-:S04]  /*3f50*/  FMUL R21, R112, R21 ;  /* 0x0000001570157220 */ /* 0x002fc80000400000 */
[----:B------:R-:W-:-:S03]  /*3f60*/  FMUL R21, R42, R21 ;  /* 0x000000152a157220 */ /* 0x000fc60000400000 */
[----:B------:R-:W1:Y:S01]  /*3f70*/  MUFU.RCP R6, R6 ;  /* 0x0000000600067308 */ /* 0x000e620000001000 */
[----:B--2---:R-:W-:-:S04]  /*3f80*/  FMUL R20, R113, R20 ;  /* 0x0000001471147220 */ /* 0x004fc80000400000 */
[----:B------:R-:W-:-:S03]  /*3f90*/  FMUL R43, R43, R20 ;  /* 0x000000142b2b7220 */ /* 0x000fc60000400000 */
[----:B------:R-:W2:Y:S01]  /*3fa0*/  MUFU.RCP R4, R4 ;  /* 0x0000000400047308 */ /* 0x000ea20000001000 */
[----:B---3--:R-:W-:Y:S01]  /*3fb0*/  FMUL R8, R31, R8 ;  /* 0x000000081f087220 */ /* 0x008fe20000400000 */
[----:B------:R-:W-:-:S03]  /*3fc0*/  FMUL R43, R60, R43 ;  /* 0x0000002b3c2b7220 */ /* 0x000fc60000400000 */
[----:B------:R-:W-:Y:S01]  /*3fd0*/  FMUL R55, R55, R8 ;  /* 0x0000000837377220 */ /* 0x000fe20000400000 */
[----:B------:R-:W-:Y:S02]  /*3fe0*/  FMUL R8, R60, R21 ;  /* 0x000000153c087220 */ /* 0x000fe40000400000 */
[----:B------:R-:W3:Y:S01]  /*3ff0*/  MUFU.RCP R119, R119 ;  /* 0x0000007700777308 */ /* 0x000ee20000001000 */
[----:B-1----:R-:W-:-:S04]  /*4000*/  FMUL R6, R33, R6 ;  /* 0x0000000621067220 */ /* 0x002fc80000400000 */
[----:B------:R-:W-:-:S03]  /*4010*/  FMUL R57, R57, R6 ;  /* 0x0000000639397220 */ /* 0x000fc60000400000 */
[----:B------:R-:W1:Y:S01]  /*4020*/  MUFU.RCP R23, R23 ;  /* 0x0000001700177308 */ /* 0x000e620000001000 */
[----:B--2---:R-:W-:Y:S01]  /*4030*/  FMUL R4, R35, R4 ;  /* 0x0000000423047220 */ /* 0x004fe20000400000 */
[----:B------:R-:W-:-:S03]  /*4040*/  FMUL R57, R60, R57 ;  /* 0x000000393c397220 */ /* 0x000fc60000400000 */
[----:B------:R-:W-:Y:S01]  /*4050*/  FMUL R59, R59, R4 ;  /* 0x000000043b3b7220 */ /* 0x000fe20000400000 */
[----:B------:R-:W-:Y:S02]  /*4060*/  FMUL R4, R60, R41 ;  /* 0x000000293c047220 */ /* 0x000fe40000400000 */
        /* <DEDUP_REMOVED lines=8> */
[----:B--2---:R-:W-:Y:S01]  /*40f0*/  FMUL R9, R30, R9 ;  /* 0x000000091e097220 */ /* 0x004fe20000400000 */
[----:B------:R-:W-:-:S03]  /*4100*/  FMUL R23, R60, R23 ;  /* 0x000000173c177220 */ /* 0x000fc60000400000 */
        /* <DEDUP_REMOVED lines=11> */
[----:B------:R-:W-:Y:S01]  /*41c0*/  FMUL R49, R49, R14 ;  /* 0x0000000e31317220 */ /* 0x000fe20000400000 */
[C---:B------:R-:W-:Y:S02]  /*41d0*/  FMUL R14, R60.reuse, R55 ;  /* 0x000000373c0e7220 */ /* 0x040fe40000400000 */
[----:B------:R-:W2:Y:S01]  /*41e0*/  MUFU.RCP R122, R122 ;  /* 0x0000007a007a7308 */ /* 0x000ea20000001000 */
[----:B---3--:R-:W-:Y:S02]  /*41f0*/  FMUL R16, R117, R16 ;  /* 0x0000001075107220 */ /* 0x008fe40000400000 */
[----:B------:R-:W-:Y:S02]  /*4200*/  FMNMX.NAN R20, |R39|, |R14|, !PT ;  /* 0x4000000e27147209 */ /* 0x000fe40007820200 */
[----:B------:R-:W-:Y:S01]  /*4210*/  FMUL R47, R47, R16 ;  /* 0x000000102f2f7220 */ /* 0x000fe20000400000 */
[----:B------:R-:W-:Y:S01]  /*4220*/  FMUL R16, R60, R119 ;  /* 0x000000773c107220 */ /* 0x000fe20000400000 */
[----:B------:R-:W-:Y:S01]  /*4230*/  F2FP.SATFINITE.E2M1.F32.PACK_AB_MERGE_C R14, R14, R21, RZ ;  /* 0x000000150e0e723e */ /* 0x000fe200042070ff */
[----:B------:R-:W3:Y:S01]  /*4240*/  MUFU.RCP R12, R12 ;  /* 0x0000000c000c7308 */ /* 0x000ee20000001000 */
[----:B-1----:R-:W-:Y:S01]  /*4250*/  FMUL R10, R29, R10 ;  /* 0x0000000a1d0a7220 */ /* 0x002fe20000400000 */
[----:B------:R-:W-:Y:S01]  /*4260*/  FMUL R47, R60, R47 ;  /* 0x0000002f3c2f7220 */ /* 0x000fe20000400000 */
[----:B------:R-:W-:-:S02]  /*4270*/  F2FP.SATFINITE.E2M1.F32.PACK_AB_MERGE_C R39, R39, R16, RZ ;  /* 0x000000102727723e */ /* 0x000fc400042070ff */
[----:B------:R-:W-:Y:S01]  /*4280*/  FMUL R53, R53, R10 ;  /* 0x0000000a35357220 */ /* 0x000fe20000400000 */
[C---:B------:R-:W-:Y:S01]  /*4290*/  FMUL R10, R60.reuse, R7 ;  /* 0x000000073c0a7220 */ /* 0x040fe20000400000 */
[----:B------:R-:W-:Y:S01]  /*42a0*/  FMNMX.NAN R7, |R43|, |R6|, !PT ;  /* 0x400000062b077209 */ /* 0x000fe20007820200 */
[----:B------:R-:W1:Y:S01]  /*42b0*/  MUFU.RCP R125, R125 ;  /* 0x0000007d007d7308 */ /* 0x000e620000001000 */
[----:B--2---:R-:W-:Y:S01]  /*42c0*/  FMUL R122, R105, R122 ;  /* 0x0000007a697a7220 */ /* 0x004fe20000400000 */
[----:B------:R-:W-:Y:S01]  /*42d0*/  F2FP.SATFINITE.E2M1.F32.PACK_AB_MERGE_C R43, R43, R8, RZ ;  /* 0x000000082b2b723e */ /* 0x000fe200042070ff */
[----:B------:R-:W-:Y:S01]  /*42e0*/  FMUL R53, R60, R53 ;  /* 0x000000353c357220 */ /* 0x000fe20000400000 */
[----:B------:R-:W-:Y:S01]  /*42f0*/  FMNMX.NAN R9, |R16|, |R21|, !PT ;  /* 0x4000001510097209 */ /* 0x000fe20007820200 */
[----:B------:R-:W-:Y:S01]  /*4300*/  FMUL R97, R97, R122 ;  /* 0x0000007a61617220 */ /* 0x000fe20000400000 */
[----:B------:R-:W-:Y:S02]  /*4310*/  FMNMX.NAN R8, |R8|, |R5|, !PT ;  /* 0x4000000508087209 */ /* 0x000fe40007820200 */
[----:B------:R-:W2:Y:S01]  /*4320*/  MUFU.RCP R124, R124 ;  /* 0x0000007c007c7308 */ /* 0x000ea20000001000 */
[----:B---3--:R-:W-:Y:S01]  /*4330*/  FMUL R12, R27, R12 ;  /* 0x0000000c1b0c7220 */ /* 0x008fe20000400000 */
[----:B------:R-:W-:Y:S01]  /*4340*/  FMUL R22, R60, R97 ;  /* 0x000000613c167220 */ /* 0x000fe20000400000 */
[----:B------:R-:W-:-:S02]  /*4350*/  F2FP.SATFINITE.E2M1.F32.PACK_AB_MERGE_C R5, R6, R5, RZ ;  /* 0x000000050605723e */ /* 0x000fc400042070ff */
[----:B------:R-:W-:Y:S01]  /*4360*/  FMUL R51, R51, R12 ;  /* 0x0000000c33337220 */ /* 0x000fe20000400000 */
[----:B------:R-:W-:Y:S02]  /*4370*/  FMNMX.NAN R12, |R4|, |R57|, !PT ;  /* 0x40000039040c7209 */ /* 0x000fe40007820200 */
[----:B------:R-:W3:Y:S01]  /*4380*/  MUFU.RCP R123, R123 ;  /* 0x0000007b007b7308 */ /* 0x000ee20000001000 */
[----:B-1----:R-:W-:Y:S01]  /*4390*/  FMUL R125, R102, R125 ;  /* 0x0000007d667d7220 */ /* 0x002fe20000400000 */
[----:B------:R-:W-:Y:S02]  /*43a0*/  F2FP.SATFINITE.E2M1.F32.PACK_AB_MERGE_C R4, R4, R23, RZ ;  /* 0x000000170404723e */ /* 0x000fe400042070ff */
[-C--:B------:R-:W-:Y:S01]  /*43b0*/  FMNMX.NAN R23, |R23|, |R10|.reuse, !PT ;  /* 0x4000000a17177209 */ /* 0x080fe20007820200 */
[----:B------:R-:W-:Y:S01]  /*43c0*/  FMUL R125, R94, R125 ;  /* 0x0000007d5e7d7220 */ /* 0x000fe20000400000 */
[----:B------:R-:W-:Y:S02]  /*43d0*/  F2FP.SATFINITE.E2M1.F32.PACK_AB_MERGE_C R10, R57, R10, RZ ;  /* 0x0000000a390a723e */ /* 0x000fe400042070ff */
[----:B------:R-:W1:Y:S01]  /*43e0*/  MUFU.RCP R13, R13 ;  /* 0x0000000d000d7308 */ /* 0x000e620000001000 */
[----:B--2---:R-:W-:Y:S01]  /*43f0*/  FMUL R124, R103, R124 ;  /* 0x0000007c677c7220 */ /* 0x004fe20000400000 */
[----:B------:R-:W-:Y:S01]  /*4400*/  FMUL R16, R60, R125 ;  /* 0x0000007d3c107220 */ /* 0x000fe20000400000 */
[----:B------:R-:W-:-:S02]  /*4410*/  PRMT R5, R5, 0x7054, RZ ;  /* 0x0000705405057816 */ /* 0x000fc400000000ff */
[----:B------:R-:W-:Y:S01]  /*4420*/  FMUL R95, R95, R124 ;  /* 0x0000007c5f5f7220 */ /* 0x000fe20000400000 */
[----:B------:R-:W-:Y:S02]  /*4430*/  PRMT R10, R10, 0x7604, RZ ;  /* 0x000076040a0a7816 */ /* 0x000fe400000000ff */
[----:B------:R-:W2:Y:S01]  /*4440*/  MUFU.RCP R15, R15 ;  /* 0x0000000f000f7308 */ /* 0x000ea20000001000 */
[----:B---3--:R-:W-:Y:S01]  /*4450*/  FMUL R123, R104, R123 ;  /* 0x0000007b687b7220 */ /* 0x008fe20000400000 */
[----:B------:R-:W-:Y:S01]  /*4460*/  FMUL R95, R60, R95 ;  /* 0x0000005f3c5f7220 */ /* 0x000fe20000400000 */
[----:B------:R-:W-:Y:S02]  /*4470*/  LOP3.LUT R5, R10, R5, RZ, 0xfc, !PT ;  /* 0x000000050a057212 */ /* 0x000fe400078efcff */
[----:B------:R-:W-:Y:S01]  /*4480*/  FMUL R123, R96, R123 ;  /* 0x0000007b607b7220 */ /* 0x000fe20000400000 */
[----:B------:R-:W-:Y:S02]  /*4490*/  PRMT R43, R43, 0x7054, RZ ;  /* 0x000070542b2b7816 */ /* 0x000fe400000000ff */
[----:B------:R-:W3:Y:S01]  /*44a0*/  MUFU.RCP R127, R127 ;  /* 0x0000007f007f7308 */ /* 0x000ee20000001000 */
[----:B-1----:R-:W-:Y:S01]  /*44b0*/  FMUL R13, R26, R13 ;  /* 0x0000000d1a0d7220 */ /* 0x002fe20000400000 */
[C---:B------:R-:W-:Y:S01]  /*44c0*/  FMUL R123, R60.reuse, R123 ;  /* 0x0000007b3c7b7220 */ /* 0x040fe20000400000 */
[----:B------:R-:W-:Y:S01]  /*44d0*/  FMUL R26, R60, R49 ;  /* 0x000000313c1a7220 */ /* 0x000fe20000400000 */
[----:B------:R-:W-:Y:S01]  /*44e0*/  PRMT R4, R4, 0x7604, RZ ;  /* 0x0000760404047816 */ /* 0x000fe200000000ff */
[----:B------:R-:W-:-:S03]  /*44f0*/  FMUL R13, R50, R13 ;  /* 0x0000000d320d7220 */ /* 0x000fc60000400000 */
[----:B------:R-:W1:Y:S01]  /*4500*/  MUFU.RCP R126, R126 ;  /* 0x0000007e007e7308 */ /* 0x000e620000001000 */
[----:B--2---:R-:W-:Y:S01]  /*4510*/  FMUL R15, R24, R15 ;  /* 0x0000000f180f7220 */ /* 0x004fe20000400000 */
[C---:B------:R-:W-:Y:S01]  /*4520*/  FMUL R24, R60.reuse, R51 ;  /* 0x000000333c187220 */ /* 0x040fe20000400000 */
[----:B------:R-:W-:Y:S01]  /*4530*/  FMUL R13, R60, R13 ;  /* 0x0000000d3c0d7220 */ /* 0x000fe20000400000 */
[----:B------:R-:W-:Y:S01]  /*4540*/  LOP3.LUT R4, R4, R43, RZ, 0xfc, !PT ;  /* 0x0000002b04047212 */ /* 0x000fe200078efcff */
[----:B------:R-:W-:Y:S01]  /*4550*/  FMUL R15, R48, R15 ;  /* 0x0000000f300f7220 */ /* 0x000fe20000400000 */
[----:B------:R-:W-:Y:S02]  /*4560*/  FMNMX3.NAN R12, |R95|, |R26|, R12, !PT ;  /* 0x4000001a5f0c7276 */ /* 0x000fe4000782020c */
[----:B------:R-:W2:Y:S01]  /*4570*/  MUFU.RCP R17, R17 ;  /* 0x0000001100117308 */ /* 0x000ea20000001000 */
[----:B---3--:R-:W-:Y:S01]  /*4580*/  FMUL R127, R100, R127 ;  /* 0x0000007f647f7220 */ /* 0x008fe20000400000 */
[----:B------:R-:W-:Y:S01]  /*4590*/  FMUL R15, R60, R15 ;  /* 0x0000000f3c0f7220 */ /* 0x000fe20000400000 */
[----:B------:R-:W-:-:S02]  /*45a0*/  FMNMX3.NAN R21, |R22|, |R24|, R7, !PT ;  /* 0x4000001816157276 */ /* 0x000fc40007820207 */
[----:B------:R-:W-:Y:S01]  /*45b0*/  F2FP.SATFINITE.E2M1.F32.PACK_AB_MERGE_C R22, R22, R123, RZ ;  /* 0x0000007b1616723e */ /* 0x000fe200042070ff */
[----:B------:R-:W-:Y:S01]  /*45c0*/  FMUL R127, R92, R127 ;  /* 0x0000007f5c7f7220 */ /* 0x000fe20000400000 */
[----:B------:R-:W-:Y:S01]  /*45d0*/  F2FP.SATFINITE.E2M1.F32.PACK_AB_MERGE_C R7, R95, R16, RZ ;  /* 0x000000105f07723e */ /* 0x000fe200042070ff */
[----:B------:R-:W3:Y:S01]  /*45e0*/  MUFU.RCP R120, R120 ;  /* 0x0000007800787308 */ /* 0x000ee20000001000 */
[----:B-1----:R-:W-:Y:S01]  /*45f0*/  FMUL R126, R101, R126 ;  /* 0x0000007e657e7220 */ /* 0x002fe20000400000 */
[----:B------:R-:W-:Y:S01]  /*4600*/  F2FP.SATFINITE.E2M1.F32.PACK_AB_MERGE_C R25, R24, R13, RZ ;  /* 0x0000000d1819723e */ /* 0x000fe200042070ff */
[----:B------:R-:W-:Y:S01]  /*4610*/  FMUL R10, R60, R127 ;  /* 0x0000007f3c0a7220 */ /* 0x000fe20000400000 */
[----:B------:R-:W-:Y:S01]  /*4620*/  F2FP.SATFINITE.E2M1.F32.PACK_AB_MERGE_C R24, R26, R15, RZ ;  /* 0x0000000f1a18723e */ /* 0x000fe200042070ff */
[----:B------:R-:W-:Y:S01]  /*4630*/  FMUL R93, R93, R126 ;  /* 0x0000007e5d5d7220 */ /* 0x000fe20000400000 */
[----:B------:R-:W-:Y:S02]  /*4640*/  PRMT R22, R22, 0x7054, RZ ;  /* 0x0000705416167816 */ /* 0x000fe400000000ff */
[----:B------:R-:W1:Y:S01]  /*4650*/  MUFU.RCP R121, R121 ;  /* 0x0000007900797308 */ /* 0x000e620000001000 */
[----:B--2---:R-:W-:Y:S01]  /*4660*/  FMUL R17, R116, R17 ;  /* 0x0000001174117220 */ /* 0x004fe20000400000 */
[----:B------:R-:W-:Y:S01]  /*4670*/  PRMT R7, R7, 0x7604, RZ ;  /* 0x0000760407077816 */ /* 0x000fe200000000ff */
[----:B------:R-:W-:Y:S01]  /*4680*/  FMUL R93, R60, R93 ;  /* 0x0000005d3c5d7220 */ /* 0x000fe20000400000 */
[----:B------:R-:W-:Y:S01]  /*4690*/  PRMT R25, R25, 0x7054, RZ ;  /* 0x0000705419197816 */ /* 0x000fe200000000ff */
[----:B------:R-:W-:Y:S01]  /*46a0*/  FMUL R17, R46, R17 ;  /* 0x000000112e117220 */ /* 0x000fe20000400000 */
[----:B------:R-:W-:-:S02]  /*46b0*/  PRMT R24, R24, 0x7604, RZ ;  /* 0x0000760418187816 */ /* 0x000fc400000000ff */
[----:B------:R-:W2:Y:S01]  /*46c0*/  MUFU.RCP R129, R129 ;  /* 0x0000008100817308 */ /* 0x000ea20000001000 */
[----:B---3--:R-:W-:Y:S01]  /*46d0*/  FMUL R120, R107, R120 ;  /* 0x000000786b787220 */ /* 0x008fe20000400000 */
[----:B------:R-:W-:Y:S02]  /*46e0*/  LOP3.LUT R7, R7, R22, RZ, 0xfc, !PT ;  /* 0x0000001607077212 */ /* 0x000fe400078efcff */
[----:B------:R-:W-:Y:S01]  /*46f0*/  FMNMX3.NAN R20, |R93|, |R47|, R20, !PT ;  /* 0x4000002f5d147276 */ /* 0x000fe20007820214 */
[----:B------:R-:W-:Y:S01]  /*4700*/  FMUL R37, R37, R120 ;  /* 0x0000007825257220 */ /* 0x000fe20000400000 */
[----:B------:R-:W-:Y:S02]  /*4710*/  F2FP.SATFINITE.E2M1.F32.PACK_AB_MERGE_C R32, R93, R10, RZ ;  /* 0x0000000a5d20723e */ /* 0x000fe400042070ff */
[----:B------:R-:W3:Y:S01]  /*4720*/  MUFU.RCP R128, R128 ;  /* 0x0000008000807308 */ /* 0x000ee20000001000 */
[----:B-1----:R-:W-:Y:S01]  /*4730*/  FMUL R121, R106, R121 ;  /* 0x000000796a797220 */ /* 0x002fe20000400000 */
[----:B------:R-:W-:Y:S01]  /*4740*/  FMUL R6, R60, R37 ;  /* 0x000000253c067220 */ /* 0x000fe20000400000 */
[----:B------:R-:W-:-:S02]  /*4750*/  LOP3.LUT R24, R24, R25, RZ, 0xfc, !PT ;  /* 0x0000001918187212 */ /* 0x000fc400078efcff */
[----:B------:R-:W-:Y:S01]  /*4760*/  FMUL R121, R36, R121 ;  /* 0x0000007924797220 */ /* 0x000fe20000400000 */
[----:B------:R-:W-:Y:S02]  /*4770*/  LOP3.LUT R39, R4, 0xff, R39, 0xf8, !PT ;  /* 0x000000ff04277812 */ /* 0x000fe400078ef827 */
[----:B------:R-:W1:Y:S01]  /*4780*/  MUFU.RCP R11, R11 ;  /* 0x0000000b000b7308 */ /* 0x000e620000001000 */
[----:B--2---:R-:W-:Y:S01]  /*4790*/  FMUL R129, R98, R129 ;  /* 0x0000008162817220 */ /* 0x004fe20000400000 */
[----:B------:R-:W-:Y:S01]  /*47a0*/  FMUL R121, R60, R121 ;  /* 0x000000793c797220 */ /* 0x000fe20000400000 */
[----:B------:R-:W-:Y:S02]  /*47b0*/  LOP3.LUT R7, R7, 0xff, R32, 0xf8, !PT ;  /* 0x000000ff07077812 */ /* 0x000fe400078ef820 */
[----:B------:R-:W-:Y:S01]  /*47c0*/  FMUL R129, R90, R129 ;  /* 0x000000815a817220 */ /* 0x000fe20000400000 */
[----:B------:R-:W-:Y:S02]  /*47d0*/  LOP3.LUT R25, R5, 0xff, R14, 0xf8, !PT ;  /* 0x000000ff05197812 */ /* 0x000fe400078ef80e */
[----:B------:R-:W2:Y:S01]  /*47e0*/  MUFU.RCP R19, R19 ;  /* 0x0000001300137308 */ /* 0x000ea20000001000 */
[----:B---3--:R-:W-:Y:S01]  /*47f0*/  FMUL R128, R99, R128 ;  /* 0x0000008063807220 */ /* 0x008fe20000400000 */
[----:B------:R-:W-:Y:S01]  /*4800*/  FMUL R22, R60, R129 ;  /* 0x000000813c167220 */ /* 0x000fe20000400000 */
[----:B------:R-:W-:-:S02]  /*4810*/  FMNMX3.NAN R8, |R123|, |R13|, R8, !PT ;  /* 0x4000000d7b087276 */ /* 0x000fc40007820208 */
[----:B------:R-:W-:Y:S01]  /*4820*/  FMUL R91, R91, R128 ;  /* 0x000000805b5b7220 */ /* 0x000fe20000400000 */
[----:B------:R-:W-:Y:S02]  /*4830*/  FMNMX3.NAN R23, |R16|, |R15|, R23, !PT ;  /* 0x4000000f10177276 */ /* 0x000fe40007820217 */
[----:B------:R-:W3:Y:S01]  /*4840*/  MUFU.RCP R18, R18 ;  /* 0x0000001200127308 */ /* 0x000ee20000001000 */
[----:B-1----:R-:W-:Y:S01]  /*4850*/  FMUL R11, R28, R11 ;  /* 0x0000000b1c0b7220 */ /* 0x002fe20000400000 */
[C---:B------:R-:W-:Y:S01]  /*4860*/  FMUL R28, R60.reuse, R17 ;  /* 0x000000113c1c7220 */ /* 0x040fe20000400000 */
[----:B------:R-:W-:Y:S01]  /*4870*/  FMUL R91, R60, R91 ;  /* 0x0000005b3c5b7220 */ /* 0x000fe20000400000 */
[----:B------:R-:W-:Y:S01]  /*4880*/  FMNMX.NAN R20, R21, R20, !PT ;  /* 0x0000001415147209 */ /* 0x000fe20007820000 */
[----:B------:R-:W-:Y:S02]  /*4890*/  FMUL R11, R52, R11 ;  /* 0x0000000b340b7220 */ /* 0x000fe40000400000 */
[----:B------:R-:W-:Y:S01]  /*48a0*/  F2FP.SATFINITE.E2M1.F32.PACK_AB_MERGE_C R47, R47, R28, RZ ;  /* 0x0000001c2f2f723e */ /* 0x000fe200042070ff */
[----:B--2---:R-:W-:Y:S01]  /*48b0*/  FMUL R19, R114, R19 ;  /* 0x0000001372137220 */ /* 0x004fe20000400000 */
[----:B------:R-:W-:-:S02]  /*48c0*/  F2FP.SATFINITE.E2M1.F32.PACK_AB_MERGE_C R4, R91, R22, RZ ;  /* 0x000000165b04723e */ /* 0x000fc400042070ff */
[----:B------:R-:W-:Y:S01]  /*48d0*/  LOP3.LUT R24, R24, 0xff, R47, 0xf8, !PT ;  /* 0x000000ff18187812 */ /* 0x000fe200078ef82f */
[----:B------:R-:W-:Y:S01]  /*48e0*/  FMUL R19, R44, R19 ;  /* 0x000000132c137220 */ /* 0x000fe20000400000 */
[----:B------:R-:W-:Y:S02]  /*48f0*/  PRMT R4, R4, 0x6540, R7 ;  /* 0x0000654004047816 */ /* 0x000fe40000000007 */
[----:B------:R-:W-:Y:S01]  /*4900*/  FMNMX3.NAN R9, |R10|, |R28|, R9, !PT ;  /* 0x4000001c0a097276 */ /* 0x000fe20007820209 */
[----:B---3--:R-:W-:Y:S01]  /*4910*/  FMUL R18, R115, R18 ;  /* 0x0000001273127220 */ /* 0x008fe20000400000 */
[----:B------:R-:W-:Y:S02]  /*4920*/  FMUL R19, R60, R19 ;  /* 0x000000133c137220 */ /* 0x000fe40000400000 */
[----:B------:R-:W-:Y:S01]  /*4930*/  FMNMX.NAN R8, R8, R9, !PT ;  /* 0x0000000908087209 */ /* 0x000fe20007820000 */
[----:B------:R-:W-:Y:S01]  /*4940*/  FMUL R45, R45, R18 ;  /* 0x000000122d2d7220 */ /* 0x000fe20000400000 */
[----:B------:R-:W-:Y:S01]  /*4950*/  FMUL R18, R60, R11 ;  /* 0x0000000b3c127220 */ /* 0x000fe20000400000 */
[----:B------:R-:W-:-:S02]  /*4960*/  FMNMX.NAN R11, |R6|, |R53|, !PT ;  /* 0x40000035060b7209 */ /* 0x000fc40007820200 */
[----:B------:R-:W-:Y:S01]  /*4970*/  FMUL R30, R60, R45 ;  /* 0x0000002d3c1e7220 */ /* 0x000fe20000400000 */
[----:B------:R-:W-:Y:S02]  /*4980*/  F2FP.SATFINITE.E2M1.F32.PACK_AB_MERGE_C R6, R6, R121, RZ ;  /* 0x000000790606723e */ /* 0x000fe400042070ff */
[-C--:B------:R-:W-:Y:S02]  /*4990*/  FMNMX.NAN R121, |R121|, |R18|.reuse, !PT ;  /* 0x4000001279797209 */ /* 0x080fe40007820200 */
[----:B------:R-:W-:Y:S02]  /*49a0*/  F2FP.SATFINITE.E2M1.F32.PACK_AB_MERGE_C R18, R53, R18, RZ ;  /* 0x000000123512723e */ /* 0x000fe400042070ff */
[----:B------:R-:W-:Y:S02]  /*49b0*/  F2FP.SATFINITE.E2M1.F32.PACK_AB_MERGE_C R17, R30, R19, RZ ;  /* 0x000000131e11723e */ /* 0x000fe400042070ff */
[----:B------:R-:W-:Y:S02]  /*49c0*/  PRMT R5, R6, 0x6540, R39 ;  /* 0x0000654006057816 */ /* 0x000fe40000000027 */
[----:B------:R-:W-:-:S02]  /*49d0*/  PRMT R6, R17, 0x6540, R24 ;  /* 0x0000654011067816 */ /* 0x000fc40000000018 */
[----:B------:R-:W-:Y:S02]  /*49e0*/  PRMT R7, R18, 0x6540, R25 ;  /* 0x0000654012077816 */ /* 0x000fe40000000019 */
[----:B------:R-:W-:Y:S02]  /*49f0*/  FMNMX3.NAN R11, |R91|, |R30|, R11, !PT ;  /* 0x4000001e5b0b7276 */ /* 0x000fe4000782020b */
[----:B------:R-:W-:Y:S01]  /*4a00*/  FMNMX3.NAN R22, |R22|, |R19|, R121, !PT ;  /* 0x4000001316167276 */ /* 0x000fe20007820279 */
[----:B------:R1:W-:Y:S01]  /*4a10*/  STS.128 [R69+0x4400], R4 ;  /* 0x0044000445007388 */ /* 0x0003e20000000c00 */
[----:B------:R-:W-:Y:S02]  /*4a20*/  FMNMX3.NAN R11, R11, R12, R20, !PT ;  /* 0x0000000c0b0b7276 */ /* 0x000fe40007820014 */
[----:B------:R-:W-:Y:S01]  /*4a30*/  FMNMX3.NAN R8, R22, R23, R8, !PT ;  /* 0x0000001716087276 */ /* 0x000fe20007820008 */
[----:B------:R2:W-:Y:S06]  /*4a40*/  MEMBAR.ALL.CTA ;  /* 0x0000000000007992 */ /* 0x0005ec0000008000 */
[----:B--2---:R-:W2:Y:S01]  /*4a50*/  FENCE.VIEW.ASYNC.S ;  /* 0x00000000000073c6 */ /* 0x004ea20000000000 */
[----:B------:R-:W-:-:S04]  /*4a60*/  FMNMX3.NAN R11, R8, R11, RZ, !PT ;  /* 0x0000000b080b7276 */ /* 0x000fc800078200ff */
[----:B------:R-:W-:Y:S01]  /*4a70*/  FMNMX R88, R11, R88, !PT ;  /* 0x000000580b587209 */ /* 0x000fe20007800000 */
[----:B--2---:R-:W-:Y:S06]  /*4a80*/  BAR.SYNC.DEFER_BLOCKING 0x2, 0x80 ;  /* 0x0082000000007b1d */ /* 0x004fec0000010000 */
[----:B------:R-:W-:Y:S05]  /*4a90*/  @P2 BRA `(.L_x_56) ;  /* 0x0000000000442947 */ /* 0x000fea0003800000 */
[----:B------:R-:W-:Y:S01]  /*4aa0*/  IMAD R62, R61, 0x4, R62 ;  /* 0x000000043d3e7824 */ /* 0x000fe200078e023e */
[----:B------:R-:W-:Y:S01]  /*4ab0*/  UIADD3 UR8, UP0, UPT, UR10, 0x2c0, URZ ;  /* 0x000002c00a087890 */ /* 0x000fe2000ff1e0ff */
[----:B------:R-:W-:Y:S02]  /*4ac0*/  PLOP3.LUT P0, PT, PT, PT, PT, 0x80, 0x8 ;  /* 0x000000000008781c */ /* 0x000fe40003f0f070 */
[----:B-1----:R-:W-:Y:S01]  /*4ad0*/  IADD3 R4, PT, PT, R3, 0x4400, RZ ;  /* 0x0000440003047810 */ /* 0x002fe20007ffe0ff */
[----:B------:R-:W-:Y:S01]  /*4ae0*/  IMAD.SHL.U32 R62, R62, 0x20, RZ ;  /* 0x000000203e3e7824 */ /* 0x000fe200078e00ff */
[----:B------:R-:W-:-:S12]  /*4af0*/  UIADD3.X UR9, UPT, UPT, URZ, UR11, URZ, UP0, !UPT ;  /* 0x0000000bff097290 */ /* 0x000fd800087fe4ff */
.L_x_57:
        /* <DEDUP_REMOVED lines=10> */
[----:B------:R0:W-:Y:S02]  /*4ba0*/  UTMACMDFLUSH ;  /* 0x00000000000079b7 */ /* 0x0001e40000000000 */
.L_x_56:
[----:B------:R-:W-:Y:S01]  /*4bb0*/  BAR.SYNC.DEFER_BLOCKING 0x2, 0x80 ;  /* 0x0082000000007b1d */ /* 0x000fe20000010000 */
[----:B------:R-:W-:Y:S02]  /*4bc0*/  IADD3 R86, PT, PT, R86, 0x1, RZ ;  /* 0x0000000156567810 */ /* 0x000fe40007ffe0ff */
[----:B------:R-:W-:-:S03]  /*4bd0*/  IADD3 R87, PT, PT, R87, -0x1, RZ ;  /* 0xffffffff57577810 */ /* 0x000fc60007ffe0ff */
[----:B------:R-:W-:Y:S05]  /*4be0*/  @!P3 BRA `(.L_x_58) ;  /* 0xffffffe000e0b947 */ /* 0x000fea000383ffff */
[-C--:B-1----:R-:W-:Y:S01]  /*4bf0*/  LEA R5, R70, R3.reuse, 0x3 ;  /* 0x0000000346057211 */ /* 0x082fe200078e18ff */
[----:B------:R-:W-:Y:S01]  /*4c00*/  BSSY B0, `(.L_x_59) ;  /* 0x0000005000007945 */ /* 0x000fe20003800000 */
[----:B------:R-:W-:Y:S02]  /*4c10*/  SHF.L.U32 R6, R68, 0x1f, RZ ;  /* 0x0000001f44067819 */ /* 0x000fe400000006ff */
[----:B------:R-:W-:Y:S02]  /*4c20*/  LEA R63, R70, R3, 0x4 ;  /* 0x00000003463f7211 */ /* 0x000fe400078e20ff */
[----:B------:R-:W1:Y:S02]  /*4c30*/  SYNCS.PHASECHK.TRANS64.TRYWAIT P0, [R5+URZ+0x40], R6 ;  /* 0x00004006050075a7 */ /* 0x000e6400080011ff */
[----:B-1----:R-:W-:Y:S05]  /*4c40*/  @!P0 BRA `(.L_x_60) ;  /* 0x0000000800c48947 */ /* 0x002fea0003800000 */
.L_x_92:
[----:B------:R-:W-:Y:S05]  /*4c50*/  BSYNC B0 ;  /* 0x0000000000007941 */ /* 0x000fea0003800000 */
.L_x_59:
[----:B------:R-:W2:Y:S01]  /*4c60*/  LDS.128 R60, [R63+0x2d410] ;  /* 0x02d410003f3c7984 */ /* 0x000ea20000000c00 */
[----:B------:R-:W-:Y:S01]  /*4c70*/  CREDUX.MAXABS.F32.NAN UR4, R88 ;  /* 0x00000000580472cc */ /* 0x000fe20000006400 */
[----:B------:R-:W-:Y:S01]  /*4c80*/  BSSY.RECONVERGENT B0, `(.L_x_61) ;  /* 0x0000014000007945 */ /* 0x000fe20003800200 */
[----:B------:R-:W-:Y:S01]  /*4c90*/  ISETP.NE.AND P0, PT, R64, RZ, PT ;  /* 0x000000ff4000720c */ /* 0x000fe20003f05270 */
[----:B------:R3:W-:Y:S06]  /*4ca0*/  MEMBAR.ALL.CTA ;  /* 0x0000000000007992 */ /* 0x0007ec0000008000 */
[----:B---3--:R-:W3:Y:S01]  /*4cb0*/  FENCE.VIEW.ASYNC.S ;  /* 0x00000000000073c6 */ /* 0x008ee20000000000 */
[----:B------:R-:W-:-:S03]  /*4cc0*/  VIADD R70, R70, 0x1 ;  /* 0x0000000146467836 */ /* 0x000fc60000000000 */
[----:B-1----:R-:W-:Y:S01]  /*4cd0*/  IMAD.U32 R7, RZ, RZ, UR4 ;  /* 0x00000004ff077e24 */ /* 0x002fe2000f8e00ff */
[----:B---3--:R1:W-:Y:S04]  /*4ce0*/  SYNCS.ARRIVE.TRANS64.ART0 RZ, [R5+URZ+0x50], R0 ;  /* 0x0000500005ff79a7 */ /* 0x0083e800085000ff */
[----:B------:R1:W-:Y:S01]  /*4cf0*/  @!P0 STS [R80+0x2d400], R7 ;  /* 0x02d4000750008388 */ /* 0x0003e20000000800 */
[----:B------:R-:W-:Y:S01]  /*4d00*/  BAR.SYNC.DEFER_BLOCKING 0x2, 0x80 ;  /* 0x0082000000007b1d */ /* 0x000fe20000010000 */
[----:B------:R-:W-:-:S13]  /*4d10*/  LOP3.LUT P0, RZ, R82, R64, RZ, 0xfc, !PT ;  /* 0x0000004052ff7212 */ /* 0x000fda000780fcff */
[----:B------:R-:W-:Y:S05]  /*4d20*/  @P0 BRA `(.L_x_62) ;  /* 0x0000000000240947 */ /* 0x000fea0003800000 */
[----:B------:R-:W-:Y:S01]  /*4d30*/  IMAD.U32 R3, RZ, RZ, UR13 ;  /* 0x0000000dff037e24 */ /* 0x000fe2000f8e00ff */
[----:B------:R-:W3:Y:S04]  /*4d40*/  LDCU.64 UR4, c[0x0][0x740] ;  /* 0x0000e800ff0477ac */ /* 0x000ee80008000a00 */
[----:B-1----:R-:W1:Y:S01]  /*4d50*/  LDS.128 R4, [R3+0x2d400] ;  /* 0x02d4000003047984 */ /* 0x002e620000000c00 */
[----:B------:R-:W4:Y:S01]  /*4d60*/  LDCU.64 UR8, c[0x0][0x358] ;  /* 0x00006b00ff0877ac */ /* 0x000f220008000a00 */
[----:B---3--:R-:W-:-:S04]  /*4d70*/  LEA R8, P0, R65, UR4, 0x2 ;  /* 0x0000000441087c11 */ /* 0x008fc8000f8010ff */
[----:B------:R-:W-:Y:S02]  /*4d80*/  LEA.HI.X R9, R65, UR5, R2, 0x2, P0 ;  /* 0x0000000541097c11 */ /* 0x000fe400080f1402 */
[----:B-1----:R-:W-:-:S04]  /*4d90*/  FMNMX3 R4, R4, RZ, R5, !PT ;  /* 0x000000ff04047276 */ /* 0x002fc80007800005 */
[----:B------:R-:W-:-:S05]  /*4da0*/  FMNMX3 R7, R4, R6, R7, !PT ;  /* 0x0000000604077276 */ /* 0x000fca0007800007 */
[----:B----4-:R3:W-:Y:S02]  /*4db0*/  REDG.E.MAX.S32.STRONG.GPU desc[UR8][R8.64], R7 ;  /* 0x000000070800798e */ /* 0x0107e4000d12e308 */
.L_x_62:
[----:B------:R-:W-:Y:S05]  /*4dc0*/  BSYNC.RECONVERGENT B0 ;  /* 0x0000000000007941 */ /* 0x000fea0003800200 */
.L_x_61:
[----:B--2---:R-:W-:Y:S02]  /*4dd0*/  ISETP.NE.AND P0, PT, R63, 0x1, PT ;  /* 0x000000013f00780c */ /* 0x004fe40003f05270 */
[----:B------:R-:W-:-:S04]  /*4de0*/  ISETP.NE.AND P1, PT, R70, 0x2, PT ;  /* 0x000000024600780c */ /* 0x000fc80003f25270 */
[----:B-1----:R-:W-:Y:S02]  /*4df0*/  SEL R5, RZ, 0x1, P1 ;  /* 0x00000001ff057807 */ /* 0x002fe40000800000 */
[----:B------:R-:W-:Y:S02]  /*4e00*/  SEL R70, R70, RZ, P1 ;  /* 0x000000ff46467207 */ /* 0x000fe40000800000 */
[----:B------:R-:W-:-:S03]  /*4e10*/  LOP3.LUT R68, R68, R5, RZ, 0x3c, !PT ;  /* 0x0000000544447212 */ /* 0x000fc600078e3cff */
[----:B------:R-:W-:Y:S05]  /*4e20*/  @!P0 BRA `(.L_x_63) ;  /* 0xffffffe000048947 */ /* 0x000fea000383ffff */
.L_x_50:
[----:B------:R-:W-:-:S13]  /*4e30*/  ISETP.NE.AND P0, PT, R82, RZ, PT ;  /* 0x000000ff5200720c */ /* 0x000fda0003f05270 */
[----:B------:R-:W-:Y:S05]  /*4e40*/  @P0 BRA `(.L_x_64) ;  /* 0x00000000001c0947 */ /* 0x000fea0003800000 */
[----:B------:R-:W4:Y:S01]  /*4e50*/  S2UR UR5, SR_CgaCtaId ;  /* 0x00000000000579c3 */ /* 0x000f220000008800 */
[----:B------:R-:W-:Y:S01]  /*4e60*/  ELECT P1, URZ, PT ;  /* 0x0000000000ff782f */ /* 0x000fe20003820000 */
[----:B------:R-:W-:Y:S01]  /*4e70*/  HFMA2 R2, -RZ, RZ, 0, 5.9604644775390625e-08 ;  /* 0x00000001ff027431 */ /* 0x000fe200000001ff */
[----:B------:R-:W-:-:S05]  /*4e80*/  UMOV UR4, 0x40 ;  /* 0x0000004000047882 */ /* 0x000fca0000000000 */
[----:B------:R-:W-:Y:S01]  /*4e90*/  UVIRTCOUNT.DEALLOC.SMPOOL 0x80 ;  /* 0x000000800000784c */ /* 0x000fe20000000000 */
[----:B----4-:R-:W-:-:S09]  /*4ea0*/  ULEA UR4, UR5, UR4, 0x18 ;  /* 0x0000000405047291 */ /* 0x010fd2000f8ec0ff */
[----:B------:R4:W-:Y:S03]  /*4eb0*/  @P1 STS.U8 [UR4], R2 ;  /* 0x00000002ff001988 */ /* 0x0009e60008000004 */
.L_x_64:
[----:B------:R-:W-:Y:S06]  /*4ec0*/  BAR.SYNC.DEFER_BLOCKING 0x2, 0x80 ;  /* 0x0082000000007b1d */ /* 0x000fec0000010000 */
[----:B------:R-:W-:Y:S05]  /*4ed0*/  @P0 BRA `(.L_x_65) ;  /* 0x00000000009c0947 */ /* 0x000fea0003800000 */
[----:B------:R-:W5:Y:S01]  /*4ee0*/  S2UR UR5, SR_CgaCtaId ;  /* 0x00000000000579c3 */ /* 0x000f620000008800 */
[----:B------:R-:W-:Y:S01]  /*4ef0*/  NOP ;  /* 0x0000000000007918 */ /* 0x000fe20000000000 */
[----:B------:R-:W-:Y:S01]  /*4f00*/  UMOV UR4, 0x50 ;  /* 0x0000005000047882 */ /* 0x000fe20000000000 */
[----:B------:R-:W-:Y:S01]  /*4f10*/  LOP3.LUT R4, R81, 0xffff, RZ, 0xc0, !PT ;  /* 0x0000ffff51047812 */ /* 0x000fe200078ec0ff */
[----:B--2---:R-:W-:-:S03]  /*4f20*/  IMAD.MOV.U32 R3, RZ, RZ, 0xffff ;  /* 0x0000ffffff037424 */ /* 0x004fc600078e00ff */
[----:B------:R-:W-:-:S04]  /*4f30*/  SHF.R.U32.HI R4, RZ, 0x5, R4 ;  /* 0x00000005ff047819 */ /* 0x000fc80000011604 */
[----:B------:R-:W-:Y:S01]  /*4f40*/  SHF.L.U32 R3, R3, R4, RZ ;  /* 0x0000000403037219 */ /* 0x000fe200000006ff */
[----:B------:R-:W-:-:S05]  /*4f50*/  VIADD R5, R4, 0x10 ;  /* 0x0000001004057836 */ /* 0x000fca0000000000 */
[----:B------:R-:W-:Y:S01]  /*4f60*/  SHF.L.U32 R0, R0, R5, RZ ;  /* 0x0000000500007219 */ /* 0x000fe200000006ff */
[----:B-----5:R-:W-:-:S03]  /*4f70*/  ULEA UR4, UR5, UR4, 0x18 ;  /* 0x0000000405047291 */ /* 0x020fc6000f8ec0ff */
[----:B------:R-:W-:-:S04]  /*4f80*/  LOP3.LUT R5, R0, R3, RZ, 0xfc, !PT ;  /* 0x0000000300057212 */ /* 0x000fc800078efcff */
[C---:B------:R-:W-:Y:S02]  /*4f90*/  LOP3.LUT R3, R5.reuse, 0xffff, RZ, 0xc0, !PT ;  /* 0x0000ffff05037812 */ /* 0x040fe400078ec0ff */
[----:B----4-:R-:W2:Y:S02]  /*4fa0*/  LDS R2, [UR4] ;  /* 0x00000004ff027984 */ /* 0x010ea40008000800 */
[----:B--2---:R-:W-:-:S04]  /*4fb0*/  LOP3.LUT R0, R5, 0xffff, R2, 0x80, !PT ;  /* 0x0000ffff05007812 */ /* 0x004fc800078e8002 */
[----:B------:R-:W-:-:S13]  /*4fc0*/  ISETP.NE.AND P0, PT, R0, R3, PT ;  /* 0x000000030000720c */ /* 0x000fda0003f05270 */
[----:B------:R-:W-:Y:S05]  /*4fd0*/  @P0 BRA `(.L_x_66) ;  /* 0x0000000000500947 */ /* 0x000fea0003800000 */
[----:B------:R-:W-:Y:S02]  /*4fe0*/  SHF.R.U32.HI R0, RZ, 0x10, R2 ;  /* 0x00000010ff007819 */ /* 0x000fe40000011602 */
[----:B------:R-:W-:-:S04]  /*4ff0*/  SHF.R.U32.HI R3, RZ, 0x10, R5 ;  /* 0x00000010ff037819 */ /* 0x000fc80000011605 */
[----:B------:R-:W-:-:S04]  /*5000*/  LOP3.LUT R0, R0, R3, RZ, 0xc0, !PT ;  /* 0x0000000300007212 */ /* 0x000fc800078ec0ff */
[----:B------:R-:W-:-:S13]  /*5010*/  ISETP.NE.AND P0, PT, R0, R3, PT ;  /* 0x000000030000720c */ /* 0x000fda0003f05270 */
[----:B------:R-:W-:Y:S05]  /*5020*/  @P0 BRA `(.L_x_67) ;  /* 0x0000000000300947 */ /* 0x000fea0003800000 */
[----:B------:R-:W-:Y:S01]  /*5030*/  R2UR UR5, R5 ;  /* 0x00000000050572ca */ /* 0x000fe200000e0000 */
[----:B------:R-:W2:Y:S01]  /*5040*/  S2R R2, SR_LANEID ;  /* 0x0000000000027919 */ /* 0x000ea20000000000 */
[----:B------:R-:W-:Y:S02]  /*5050*/  VOTEU.ANY UR6, UPT, PT ;  /* 0x0000000000067886 */ /* 0x000fe400038e0100 */
[----:B------:R-:W-:-:S09]  /*5060*/  UFLO.U32 UR6, UR6 ;  /* 0x00000006000672bd */ /* 0x000fd200080e0000 */
[----:B------:R-:W-:-:S06]  /*5070*/  ULOP3.LUT UR5, URZ, UR5, URZ, 0x33, !UPT ;  /* 0x00000005ff057292 */ /* 0x000fcc000f8e33ff */
[----:B------:R-:W-:-:S04]  /*5080*/  IMAD.U32 R0, RZ, RZ, UR5 ;  /* 0x00000005ff007e24 */ /* 0x000fc8000f8e00ff */
[----:B------:R-:W4:Y:S02]  /*5090*/  REDUX UR7, R0 ;  /* 0x00000000000773c4 */ /* 0x000f240000000000 */
[----:B------:R1:W-:Y:S01]  /*50a0*/  UTCATOMSWS.AND URZ, UR5 ;  /* 0x0000000500ff79e3 */ /* 0x0003e20008000000 */
[----:B--2---:R-:W-:Y:S01]  /*50b0*/  ISETP.EQ.U32.AND P0, PT, R2, UR6, PT ;  /* 0x0000000602007c0c */ /* 0x004fe2000bf02070 */
[----:B----4-:R-:W-:-:S12]  /*50c0*/  IMAD.U32 R2, RZ, RZ, UR7 ;  /* 0x00000007ff027e24 */ /* 0x010fd8000f8e00ff */
[----:B------:R1:W-:Y:S01]  /*50d0*/  @P0 ATOMS.AND RZ, [UR4], R2 ;  /* 0x00000002ffff098c */ /* 0x0003e2000a800004 */
[----:B------:R-:W-:Y:S05]  /*50e0*/  BRA `(.L_x_68) ;  /* 0x0000000000147947 */ /* 0x000fea0003800000 */
.L_x_67:
[----:B------:R-:W-:Y:S02]  /*50f0*/  MOV R2, 0x5110 ;  /* 0x0000511000027802 */ /* 0x000fe40000000f00 */
[----:B-1-3--:R-:W-:Y:S05]  /*5100*/  CALL.REL.NOINC `($__internal_0_$__cuda_sm10x_tcgen05_guardrail_trap_col_being_dealloced_not_returned_by_alloc) ;  /* 0x0000000400ac7944 */ /* 0x00afea0003c00000 */
[----:B------:R-:W-:Y:S05]  /*5110*/  BRA `(.L_x_68) ;  /* 0x0000000000087947 */ /* 0x000fea0003800000 */
.L_x_66:
[----:B------:R-:W-:Y:S02]  /*5120*/  MOV R2, 0x5140 ;  /* 0x0000514000027802 */ /* 0x000fe40000000f00 */
[----:B-1-3--:R-:W-:Y:S05]  /*5130*/  CALL.REL.NOINC `($__internal_2_$__cuda_sm10x_tcgen05_guardrail_trap_unallocated_columns_being_dealloced) ;  /* 0x0000000400b87944 */ /* 0x00afea0003c00000 */
.L_x_68:
[----:B------:R-:W-:Y:S01]  /*5140*/  NOP ;  /* 0x0000000000007918 */ /* 0x000fe20000000000 */
.L_x_65:
[----:B------:R-:W-:-:S04]  /*5150*/  DEPBAR.LE SB0, 0x0 ;  /* 0x000080000000791a */ /* 0x000fc80000000000 */
[----:B------:R-:W-:-:S04]  /*5160*/  DEPBAR.LE SB0, 0x0 ;  /* 0x000080000000791a */ /* 0x000fc80000000000 */
[----:B-1----:R-:W-:Y:S05]  /*5170*/  EXIT ;  /* 0x000000000000794d */ /* 0x002fea0003800000 */
.L_x_20:
[----:B------:R-:W-:-:S07]  /*5180*/  MOV R20, R21 ;  /* 0x0000001500147202 */ /* 0x000fce0000000f00 */
.L_x_69:
[----:B----4-:R4:W3:Y:S02]  /*5190*/  SYNCS.PHASECHK.TRANS64.TRYWAIT P0, [R14+URZ+0x50], R21 ;  /* 0x000050150e0075a7 */ /* 0x0108e400080011ff */
[----:B---3--:R-:W-:Y:S05]  /*51a0*/  @!P0 NANOSLEEP.SYNCS 0x989680 ;  /* 0x009896800000895d */ /* 0x008fea0003900000 */
[----:B------:R-:W3:Y:S02]  /*51b0*/  @!P0 SYNCS.PHASECHK.TRANS64 P0, [R14+URZ+0x50], R21 ;  /* 0x000050150e0085a7 */ /* 0x000ee400080010ff */
[----:B---3--:R-:W-:Y:S05]  /*51c0*/  @!P0 BRA `(.L_x_69) ;  /* 0xfffffffc00f08947 */ /* 0x008fea000383ffff */
[----:B------:R-:W-:Y:S05]  /*51d0*/  BRA `(.L_x_70) ;  /* 0xffffffbc00207947 */ /* 0x000fea000383ffff */
.L_x_22:
[----:B------:R-:W-:-:S07]  /*51e0*/  MOV R7, R6 ;  /* 0x0000000600077202 */ /* 0x000fce0000000f00 */
.L_x_71:
[----:B--2---:R2:W3:Y:S02]  /*51f0*/  SYNCS.PHASECHK.TRANS64.TRYWAIT P0, [R2+URZ+0x50], R7 ;  /* 0x00005007020075a7 */ /* 0x0044e400080011ff */
[----:B---3--:R-:W-:Y:S05]  /*5200*/  @!P0 NANOSLEEP.SYNCS 0x989680 ;  /* 0x009896800000895d */ /* 0x008fea0003900000 */
[----:B------:R-:W3:Y:S02]  /*5210*/  @!P0 SYNCS.PHASECHK.TRANS64 P0, [R2+URZ+0x50], R7 ;  /* 0x00005007020085a7 */ /* 0x000ee400080010ff */
[----:B---3--:R-:W-:Y:S05]  /*5220*/  @!P0 BRA `(.L_x_71) ;  /* 0xfffffffc00f08947 */ /* 0x008fea000383ffff */
[----:B------:R-:W-:Y:S05]  /*5230*/  BRA `(.L_x_72) ;  /* 0xffffffbc00cc7947 */ /* 0x000fea000383ffff */
.L_x_23:
[----:B------:R-:W-:-:S07]  /*5240*/  MOV R9, R8 ;  /* 0x0000000800097202 */ /* 0x000fce0000000f00 */
.L_x_73:
[----:B--2---:R2:W3:Y:S02]  /*5250*/  SYNCS.PHASECHK.TRANS64.TRYWAIT P0, [R3+URZ+0x50], R9 ;  /* 0x00005009030075a7 */ /* 0x0044e400080011ff */
[----:B---3--:R-:W-:Y:S05]  /*5260*/  @!P0 NANOSLEEP.SYNCS 0x989680 ;  /* 0x009896800000895d */ /* 0x008fea0003900000 */
[----:B------:R-:W3:Y:S02]  /*5270*/  @!P0 SYNCS.PHASECHK.TRANS64 P0, [R3+URZ+0x50], R9 ;  /* 0x00005009030085a7 */ /* 0x000ee400080010ff */
[----:B---3--:R-:W-:Y:S05]  /*5280*/  @!P0 BRA `(.L_x_73) ;  /* 0xfffffffc00f08947 */ /* 0x008fea000383ffff */
[----:B------:R-:W-:Y:S05]  /*5290*/  BRA `(.L_x_15) ;  /* 0xffffffc000007947 */ /* 0x000fea000383ffff */
.L_x_25:
[----:B------:R-:W-:-:S07]  /*52a0*/  MOV R0, UR6 ;  /* 0x0000000600007c02 */ /* 0x000fce0008000f00 */
.L_x_74:
[----:B---3--:R3:W4:Y:S02]  /*52b0*/  SYNCS.PHASECHK.TRANS64.TRYWAIT P0, [R0+URZ+0x40], RZ ;  /* 0x000040ff000075a7 */ /* 0x00872400080011ff */
[----:B----4-:R-:W-:Y:S05]  /*52c0*/  @!P0 NANOSLEEP.SYNCS 0x989680 ;  /* 0x009896800000895d */ /* 0x010fea0003900000 */
[----:B------:R-:W4:Y:S02]  /*52d0*/  @!P0 SYNCS.PHASECHK.TRANS64 P0, [R0+URZ+0x40], RZ ;  /* 0x000040ff000085a7 */ /* 0x000f2400080010ff */
[----:B----4-:R-:W-:Y:S05]  /*52e0*/  @!P0 BRA `(.L_x_74) ;  /* 0xfffffffc00f08947 */ /* 0x010fea000383ffff */
[----:B------:R-:W-:Y:S05]  /*52f0*/  BRA `(.L_x_75) ;  /* 0xffffffc000007947 */ /* 0x000fea000383ffff */
.L_x_28:
[----:B------:R-:W-:Y:S02]  /*5300*/  MOV R6, UR5 ;  /* 0x0000000500067c02 */ /* 0x000fe40008000f00 */
[----:B------:R-:W-:Y:S02]  /*5310*/  MOV R7, UR5 ;  /* 0x0000000500077c02 */ /* 0x000fe40008000f00 */
[----:B------:R-:W-:-:S07]  /*5320*/  MOV R3, UR33 ;  /* 0x0000002100037c02 */ /* 0x000fce0008000f00 */
.L_x_76:
[----:B--2---:R2:W3:Y:S02]  /*5330*/  SYNCS.PHASECHK.TRANS64.TRYWAIT P0, [R3+URZ+0x18], R7 ;  /* 0x00001807030075a7 */ /* 0x0044e400080011ff */
[----:B---3--:R-:W-:Y:S05]  /*5340*/  @!P0 NANOSLEEP.SYNCS 0x989680 ;  /* 0x009896800000895d */ /* 0x008fea0003900000 */
[----:B------:R-:W3:Y:S02]  /*5350*/  @!P0 SYNCS.PHASECHK.TRANS64 P0, [R3+URZ+0x18], R7 ;  /* 0x00001807030085a7 */ /* 0x000ee400080010ff */
[----:B---3--:R-:W-:Y:S05]  /*5360*/  @!P0 BRA `(.L_x_76) ;  /* 0xfffffffc00f08947 */ /* 0x008fea000383ffff */
[----:B------:R-:W-:Y:S05]  /*5370*/  BRA `(.L_x_27) ;  /* 0xffffffc000e87947 */ /* 0x000fea000383ffff */
.L_x_30:
[----:B------:R-:W-:-:S07]  /*5380*/  MOV R5, R4 ;  /* 0x0000000400057202 */ /* 0x000fce0000000f00 */
.L_x_77:
[----:B---3--:R3:W4:Y:S02]  /*5390*/  SYNCS.PHASECHK.TRANS64.TRYWAIT P0, [R3+URZ+0x40], R5 ;  /* 0x00004005030075a7 */ /* 0x00872400080011ff */
[----:B----4-:R-:W-:Y:S05]  /*53a0*/  @!P0 NANOSLEEP.SYNCS 0x989680 ;  /* 0x009896800000895d */ /* 0x010fea0003900000 */
[----:B------:R-:W4:Y:S02]  /*53b0*/  @!P0 SYNCS.PHASECHK.TRANS64 P0, [R3+URZ+0x40], R5 ;  /* 0x00004005030085a7 */ /* 0x000f2400080010ff */
[----:B----4-:R-:W-:Y:S05]  /*53c0*/  @!P0 BRA `(.L_x_77) ;  /* 0xfffffffc00f08947 */ /* 0x010fea000383ffff */
[----:B------:R-:W-:Y:S05]  /*53d0*/  BRA `(.L_x_78) ;  /* 0xffffffc400347947 */ /* 0x000fea000383ffff */
.L_x_32:
[----:B------:R-:W-:Y:S02]  /*53e0*/  MOV R2, UR14 ;  /* 0x0000000e00027c02 */ /* 0x000fe40008000f00 */
[----:B--2---:R-:W-:Y:S02]  /*53f0*/  MOV R3, UR14 ;  /* 0x0000000e00037c02 */ /* 0x004fe40008000f00 */
[----:B------:R-:W-:-:S07]  /*5400*/  MOV R0, UR6 ;  /* 0x0000000600007c02 */ /* 0x000fce0008000f00 */
.L_x_79:
[----:B--2---:R2:W3:Y:S02]  /*5410*/  SYNCS.PHASECHK.TRANS64.TRYWAIT P0, [R0+URZ+0x18], R3 ;  /* 0x00001803000075a7 */ /* 0x0044e400080011ff */
[----:B---3--:R-:W-:Y:S05]  /*5420*/  @!P0 NANOSLEEP.SYNCS 0x989680 ;  /* 0x009896800000895d */ /* 0x008fea0003900000 */
[----:B------:R-:W3:Y:S02]  /*5430*/  @!P0 SYNCS.PHASECHK.TRANS64 P0, [R0+URZ+0x18], R3 ;  /* 0x00001803000085a7 */ /* 0x000ee400080010ff */
[----:B---3--:R-:W-:Y:S05]  /*5440*/  @!P0 BRA `(.L_x_79) ;  /* 0xfffffffc00f08947 */ /* 0x008fea000383ffff */
[----:B------:R-:W-:Y:S05]  /*5450*/  BRA `(.L_x_80) ;  /* 0xffffffc400847947 */ /* 0x000fea000383ffff */
.L_x_34:
[----:B------:R-:W-:-:S07]  /*5460*/  MOV R2, UR45 ;  /* 0x0000002d00027c02 */ /* 0x000fce0008000f00 */
.L_x_81:
[----:B---3--:R3:W4:Y:S02]  /*5470*/  SYNCS.PHASECHK.TRANS64.TRYWAIT P0, [R2+URZ+0x40], RZ ;  /* 0x000040ff020075a7 */ /* 0x00872400080011ff */
[----:B----4-:R-:W-:Y:S05]  /*5480*/  @!P0 NANOSLEEP.SYNCS 0x989680 ;  /* 0x009896800000895d */ /* 0x010fea0003900000 */
[----:B------:R-:W4:Y:S02]  /*5490*/  @!P0 SYNCS.PHASECHK.TRANS64 P0, [R2+URZ+0x40], RZ ;  /* 0x000040ff020085a7 */ /* 0x000f2400080010ff */
[----:B----4-:R-:W-:Y:S05]  /*54a0*/  @!P0 BRA `(.L_x_81) ;  /* 0xfffffffc00f08947 */ /* 0x010fea000383ffff */
[----:B------:R-:W-:Y:S05]  /*54b0*/  BRA `(.L_x_82) ;  /* 0xffffffc4009c7947 */ /* 0x000fea000383ffff */
.L_x_37:
[----:B------:R-:W-:Y:S02]  /*54c0*/  MOV R8, UR6 ;  /* 0x0000000600087c02 */ /* 0x000fe40008000f00 */
[----:B------:R-:W-:Y:S02]  /*54d0*/  MOV R9, UR6 ;  /* 0x0000000600097c02 */ /* 0x000fe40008000f00 */
[----:B------:R-:W-:-:S07]  /*54e0*/  MOV R0, UR45 ;  /* 0x0000002d00007c02 */ /* 0x000fce0008000f00 */
.L_x_83:
[----:B--2---:R2:W3:Y:S02]  /*54f0*/  SYNCS.PHASECHK.TRANS64.TRYWAIT P0, [R0+URZ+0x38], R9 ;  /* 0x00003809000075a7 */ /* 0x0044e400080011ff */
[----:B---3--:R-:W-:Y:S05]  /*5500*/  @!P0 NANOSLEEP.SYNCS 0x989680 ;  /* 0x009896800000895d */ /* 0x008fea0003900000 */
[----:B------:R-:W3:Y:S02]  /*5510*/  @!P0 SYNCS.PHASECHK.TRANS64 P0, [R0+URZ+0x38], R9 ;  /* 0x00003809000085a7 */ /* 0x000ee400080010ff */
[----:B---3--:R-:W-:Y:S05]  /*5520*/  @!P0 BRA `(.L_x_83) ;  /* 0xfffffffc00f08947 */ /* 0x008fea000383ffff */
[----:B------:R-:W-:Y:S05]  /*5530*/  BRA `(.L_x_36) ;  /* 0xffffffc800c87947 */ /* 0x000fea000383ffff */
.L_x_39:
[----:B------:R-:W-:Y:S02]  /*5540*/  MOV R8, UR43 ;  /* 0x0000002b00087c02 */ /* 0x000fe40008000f00 */
[----:B------:R-:W-:Y:S02]  /*5550*/  MOV R9, UR43 ;  /* 0x0000002b00097c02 */ /* 0x000fe40008000f00 */
[----:B------:R-:W-:Y:S07]  /*5560*/  MOV R0, UR42 ;  /* 0x0000002a00007c02 */ /* 0x000fee0008000f00 */
.L_x_84:
[----:B--2---:R2:W3:Y:S02]  /*5570*/  SYNCS.PHASECHK.TRANS64.TRYWAIT P1, [R0+URZ], R9 ;  /* 0x00000009000075a7 */ /* 0x0044e400080211ff */
[----:B---3--:R-:W-:Y:S05]  /*5580*/  @!P1 NANOSLEEP.SYNCS 0x989680 ;  /* 0x009896800000995d */ /* 0x008fea0003900000 */
[----:B------:R-:W3:Y:S02]  /*5590*/  @!P1 SYNCS.PHASECHK.TRANS64 P1, [R0+URZ], R9 ;  /* 0x00000009000095a7 */ /* 0x000ee400080210ff */
[----:B---3--:R-:W-:Y:S05]  /*55a0*/  @!P1 BRA `(.L_x_84) ;  /* 0xfffffffc00f09947 */ /* 0x008fea000383ffff */
[----:B------:R-:W-:Y:S05]  /*55b0*/  BRA `(.L_x_38) ;  /* 0xffffffcc00747947 */ /* 0x000fea000383ffff */
.L_x_41:
[-C--:B------:R-:W-:Y:S02]  /*55c0*/  MOV R8, R4.reuse ;  /* 0x0000000400087202 */ /* 0x080fe40000000f00 */
[----:B------:R-:W-:-:S07]  /*55d0*/  MOV R9, R4 ;  /* 0x0000000400097202 */ /* 0x000fce0000000f00 */
.L_x_85:
[----:B--2---:R2:W3:Y:S02]  /*55e0*/  SYNCS.PHASECHK.TRANS64.TRYWAIT P0, [R3+URZ+0x40], R9 ;  /* 0x00004009030075a7 */ /* 0x0044e400080011ff */
[----:B---3--:R-:W-:Y:S05]  /*55f0*/  @!P0 NANOSLEEP.SYNCS 0x989680 ;  /* 0x009896800000895d */ /* 0x008fea0003900000 */
[----:B------:R-:W3:Y:S02]  /*5600*/  @!P0 SYNCS.PHASECHK.TRANS64 P0, [R3+URZ+0x40], R9 ;  /* 0x00004009030085a7 */ /* 0x000ee400080010ff */
[----:B---3--:R-:W-:Y:S05]  /*5610*/  @!P0 BRA `(.L_x_85) ;  /* 0xfffffffc00f08947 */ /* 0x008fea000383ffff */
[----:B------:R-:W-:Y:S05]  /*5620*/  BRA `(.L_x_86) ;  /* 0xffffffcc00f87947 */ /* 0x000fea000383ffff */
.L_x_43:
[----:B------:R-:W-:Y:S02]  /*5630*/  MOV R2, UR4 ;  /* 0x0000000400027c02 */ /* 0x000fe40008000f00 */
[----:B--2---:R-:W-:Y:S02]  /*5640*/  MOV R3, UR4 ;  /* 0x0000000400037c02 */ /* 0x004fe40008000f00 */
[----:B------:R-:W-:-:S07]  /*5650*/  MOV R0, UR45 ;  /* 0x0000002d00007c02 */ /* 0x000fce0008000f00 */
.L_x_87:
[----:B--2---:R2:W3:Y:S02]  /*5660*/  SYNCS.PHASECHK.TRANS64.TRYWAIT P0, [R0+URZ+0x38], R3 ;  /* 0x00003803000075a7 */ /* 0x0044e400080011ff */
[----:B---3--:R-:W-:Y:S05]  /*5670*/  @!P0 NANOSLEEP.SYNCS 0x989680 ;  /* 0x009896800000895d */ /* 0x008fea0003900000 */
[----:B------:R-:W3:Y:S02]  /*5680*/  @!P0 SYNCS.PHASECHK.TRANS64 P0, [R0+URZ+0x38], R3 ;  /* 0x00003803000085a7 */ /* 0x000ee400080010ff */
[----:B---3--:R-:W-:Y:S05]  /*5690*/  @!P0 BRA `(.L_x_87) ;  /* 0xfffffffc00f08947 */ /* 0x008fea000383ffff */
[----:B------:R-:W-:Y:S05]  /*56a0*/  BRA `(.L_x_33) ;  /* 0xffffffd000247947 */ /* 0x000fea000383ffff */
.L_x_49:
[----:B--2---:R2:W4:Y:S02]  /*56b0*/  SYNCS.PHASECHK.TRANS64.TRYWAIT P0, [R3+URZ+0x40], RZ ;  /* 0x000040ff030075a7 */ /* 0x00452400080011ff */
[----:B----4-:R-:W-:Y:S05]  /*56c0*/  @!P0 NANOSLEEP.SYNCS 0x989680 ;  /* 0x009896800000895d */ /* 0x010fea0003900000 */
[----:B------:R-:W4:Y:S02]  /*56d0*/  @!P0 SYNCS.PHASECHK.TRANS64 P0, [R3+URZ+0x40], RZ ;  /* 0x000040ff030085a7 */ /* 0x000f2400080010ff */
[----:B----4-:R-:W-:Y:S05]  /*56e0*/  @!P0 BRA `(.L_x_49) ;  /* 0xfffffffc00f08947 */ /* 0x010fea000383ffff */
[----:B------:R-:W-:Y:S05]  /*56f0*/  BRA `(.L_x_88) ;  /* 0xffffffd000fc7947 */ /* 0x000fea000383ffff */
.L_x_51:
[----:B------:R-:W-:-:S07]  /*5700*/  MOV R5, R4 ;  /* 0x0000000400057202 */ /* 0x000fce0000000f00 */
.L_x_89:
[----:B-1----:R1:W3:Y:S02]  /*5710*/  SYNCS.PHASECHK.TRANS64.TRYWAIT P0, [R3+URZ+0x30], R5 ;  /* 0x00003005030075a7 */ /* 0x0022e400080011ff */
[----:B---3--:R-:W-:Y:S05]  /*5720*/  @!P0 NANOSLEEP.SYNCS 0x989680 ;  /* 0x009896800000895d */ /* 0x008fea0003900000 */
[----:B------:R-:W3:Y:S02]  /*5730*/  @!P0 SYNCS.PHASECHK.TRANS64 P0, [R3+URZ+0x30], R5 ;  /* 0x00003005030085a7 */ /* 0x000ee400080010ff */
[----:B---3--:R-:W-:Y:S05]  /*5740*/  @!P0 BRA `(.L_x_89) ;  /* 0xfffffffc00f08947 */ /* 0x008fea000383ffff */
[----:B------:R-:W-:Y:S05]  /*5750*/  BRA `(.L_x_90) ;  /* 0xffffffd400f07947 */ /* 0x000fea000383ffff */
.L_x_60:
[----:B------:R-:W-:-:S07]  /*5760*/  MOV R7, R6 ;  /* 0x0000000600077202 */ /* 0x000fce0000000f00 */
.L_x_91:
[----:B-1----:R1:W2:Y:S02]  /*5770*/  SYNCS.PHASECHK.TRANS64.TRYWAIT P0, [R5+URZ+0x40], R7 ;  /* 0x00004007050075a7 */ /* 0x0022a400080011ff */
[----:B--2---:R-:W-:Y:S05]  /*5780*/  @!P0 NANOSLEEP.SYNCS 0x989680 ;  /* 0x009896800000895d */ /* 0x004fea0003900000 */
[----:B------:R-:W2:Y:S02]  /*5790*/  @!P0 SYNCS.PHASECHK.TRANS64 P0, [R5+URZ+0x40], R7 ;  /* 0x00004007050085a7 */ /* 0x000ea400080010ff */
[----:B--2---:R-:W-:Y:S05]  /*57a0*/  @!P0 BRA `(.L_x_91) ;  /* 0xfffffffc00f08947 */ /* 0x004fea000383ffff */
[----:B------:R-:W-:Y:S05]  /*57b0*/  BRA `(.L_x_92) ;  /* 0xfffffff400247947 */ /* 0x000fea000383ffff */
        .weak           $__internal_0_$__cuda_sm10x_tcgen05_guardrail_trap_col_being_dealloced_not_returned_by_alloc
        .type           $__internal_0_$__cuda_sm10x_tcgen05_guardrail_trap_col_being_dealloced_not_returned_by_alloc,@function
        .size           $__internal_0_$__cuda_sm10x_tcgen05_guardrail_trap_col_being_dealloced_not_returned_by_alloc,($__internal_1_$__cuda_sm10x_tcgen05_guardrail_trap_phase_invalid_during_alloc - $__internal_0_$__cuda_sm10x_tcgen05_guardrail_trap_col_being_dealloced_not_returned_by_alloc)
$__internal_0_$__cuda_sm10x_tcgen05_guardrail_trap_col_being_dealloced_not_returned_by_alloc:
[----:B------:R-:W-:Y:S05]  /*57c0*/  BPT.TRAP 0x1 ;  /* 0x000000040000795c */ /* 0x000fea0000300000 */
[----:B------:R-:W-:-:S04]  /*57d0*/  HFMA2 R3, -RZ, RZ, 0, 0 ;  /* 0x00000000ff037431 */ /* 0x000fc800000001ff */
[----:B------:R-:W-:Y:S05]  /*57e0*/  RET.REL.NODEC R2 `(kernel_cutlass_kernel_cudnngrouped_gemmgrouped_gemm_swiglugrouped_gemm_swiglu_quantBlockScaledContiguousGroupedGemmKernel_object_at__TiledMMA_ThrLayoutVMNK11110000_PermutationMNK____MMAAt_0) ;  /* 0xffffffa802047950 */ /* 0x000fea0003c3ffff */
        .weak           $__internal_1_$__cuda_sm10x_tcgen05_guardrail_trap_phase_invalid_during_alloc
        .type           $__internal_1_$__cuda_sm10x_tcgen05_guardrail_trap_phase_invalid_during_alloc,@function
        .size           $__internal_1_$__cuda_sm10x_tcgen05_guardrail_trap_phase_invalid_during_alloc,($__internal_2_$__cuda_sm10x_tcgen05_guardrail_trap_unallocated_columns_being_dealloced - $__internal_1_$__cuda_sm10x_tcgen05_guardrail_trap_phase_invalid_during_alloc)
$__internal_1_$__cuda_sm10x_tcgen05_guardrail_trap_phase_invalid_during_alloc:
[----:B------:R-:W-:Y:S05]  /*57f0*/  BPT.TRAP 0x1 ;  /* 0x000000040000795c */ /* 0x000fea0000300000 */
[----:B------:R-:W-:-:S04]  /*5800*/  MOV R3, 0x0 ;  /* 0x0000000000037802 */ /* 0x000fc80000000f00 */
[----:B------:R-:W-:Y:S05]  /*5810*/  RET.REL.NODEC R2 `(kernel_cutlass_kernel_cudnngrouped_gemmgrouped_gemm_swiglugrouped_gemm_swiglu_quantBlockScaledContiguousGroupedGemmKernel_object_at__TiledMMA_ThrLayoutVMNK11110000_PermutationMNK____MMAAt_0) ;  /* 0xffffffa402f87950 */ /* 0x000fea0003c3ffff */
        .weak           $__internal_2_$__cuda_sm10x_tcgen05_guardrail_trap_unallocated_columns_being_dealloced
        .type           $__internal_2_$__cuda_sm10x_tcgen05_guardrail_trap_unallocated_columns_being_dealloced,@function
        .size           $__internal_2_$__cuda_sm10x_tcgen05_guardrail_trap_unallocated_columns_being_dealloced,(.L_x_96 - $__internal_2_$__cuda_sm10x_tcgen05_guardrail_trap_unallocated_columns_being_dealloced)
$__internal_2_$__cuda_sm10x_tcgen05_guardrail_trap_unallocated_columns_being_dealloced:
[----:B------:R-:W-:Y:S05]  /*5820*/  BPT.TRAP 0x1 ;  /* 0x000000040000795c */ /* 0x000fea0000300000 */
[----:B------:R-:W-:-:S04]  /*5830*/  HFMA2 R3, -RZ, RZ, 0, 0 ;  /* 0x00000000ff037431 */ /* 0x000fc800000001ff */
[----:B------:R-:W-:Y:S05]  /*5840*/  RET.REL.NODEC R2 `(kernel_cutlass_kernel_cudnngrouped_gemmgrouped_gemm_swiglugrouped_gemm_swiglu_quantBlockScaledContiguousGroupedGemmKernel_object_at__TiledMMA_ThrLayoutVMNK11110000_PermutationMNK____MMAAt_0) ;  /* 0xffffffa402ec7950 */ /* 0x000fea0003c3ffff */
.L_x_93:
[----:B------:R-:W-:-:S00]  /*5850*/  BRA `(.L_x_93) ;  /* 0xfffffffc00fc7947 */ /* 0x000fc0000383ffff */
[----:B------:R-:W-:-:S00]  /*5860*/  NOP ;  /* 0x0000000000007918 */ /* 0x000fc00000000000 */
        /* <DEDUP_REMOVED lines=9> */
.L_x_96:


//--------------------- .nv.shared.kernel_cutlass_kernel_cudnngrouped_gemmgrouped_gemm_swiglugrouped_gemm_swiglu_quantBlockScaledContiguousGroupedGemmKernel_object_at__TiledMMA_ThrLayoutVMNK11110000_PermutationMNK____MMAAt_0 --------------------------
	.section	.nv.shared.kernel_cutlass_kernel_cudnngrouped_gemmgrouped_gemm_swiglugrouped_gemm_swiglu_quantBlockScaledContiguousGroupedGemmKernel_object_at__TiledMMA_ThrLayoutVMNK11110000_PermutationMNK____MMAAt_0,"aw",@nobits
	.sectionflags	@""
	.align	1024
	.zero		1024


//--------------------- .nv.shared.reserved.0     --------------------------
	.section	.nv.shared.reserved.0,"aw",@nobits
	.align	8
	.weak		__nv_reservedSMEM_offset_0_alias
	.size		__nv_reservedSMEM_offset_0_alias, 0, 64
	.other		__nv_reservedSMEM_offset_0_alias,@"STO_CUDA_RESERVED_SHARED STV_DEFAULT"
__nv_reservedSMEM_offset_0_alias:
	.zero		0
.nv.shared.reserved.0:
	.zero		64
	.weak		__nv_reservedSMEM_allocation_phase
	.type		__nv_reservedSMEM_allocation_phase,@object
	.size		__nv_reservedSMEM_allocation_phase,(.L_0 - __nv_reservedSMEM_allocation_phase)
__nv_reservedSMEM_allocation_phase:
	.zero		1
.L_0:
	.zero		7
	.weak		__nv_reservedSMEM_devtool_atexit_pc
	.type		__nv_reservedSMEM_devtool_atexit_pc,@object
	.size		__nv_reservedSMEM_devtool_atexit_pc,(__nv_reservedSMEM_allocation_mask - __nv_reservedSMEM_devtool_atexit_pc)
__nv_reservedSMEM_devtool_atexit_pc:
	.zero		8
	.weak		__nv_reservedSMEM_allocation_mask
	.type		__nv_reservedSMEM_allocation_mask,@object
	.size		__nv_reservedSMEM_allocation_mask,(.L_2 - __nv_reservedSMEM_allocation_mask)
__nv_reservedSMEM_allocation_mask:
	.zero		4
.L_2:


//--------------------- .nv.constant0.kernel_cutlass_kernel_cudnngrouped_gemmgrouped_gemm_swiglugrouped_gemm_swiglu_quantBlockScaledContiguousGroupedGemmKernel_object_at__TiledMMA_ThrLayoutVMNK11110000_PermutationMNK____MMAAt_0 --------------------------
	.section	.nv.constant0.kernel_cutlass_kernel_cudnngrouped_gemmgrouped_gemm_swiglugrouped_gemm_swiglu_quantBlockScaledContiguousGroupedGemmKernel_object_at__TiledMMA_ThrLayoutVMNK11110000_PermutationMNK____MMAAt_0,"a",@progbits
	.sectionflags	@""
	.align	4
.nv.constant0.kernel_cutlass_kernel_cudnngrouped_gemmgrouped_gemm_swiglugrouped_gemm_swiglu_quantBlockScaledContiguousGroupedGemmKernel_object_at__TiledMMA_ThrLayoutVMNK11110000_PermutationMNK____MMAAt_0:
	.zero		1924


//--------------------- SYMBOLS --------------------------

	.type		.nv.reservedSmem.offset0,@object
	.size		.nv.reservedSmem.offset0,0x4
	.type		.nv.reservedSmem.cap,@object
	.size		.nv.reservedSmem.cap,0x4
